//
// Generated by NVIDIA NVVM Compiler
//
// Compiler Build ID: CL-36424714
// Cuda compilation tools, release 13.0, V13.0.88
// Based on NVVM 20.0.0
//

.version 9.0
.target sm_100
.address_size 64

	// .globl	_Z16stencil_1d_naivePfS_i
.const .align 4 .b8 c_stencil_1d[28];
.const .align 4 .b8 c_laplacian_2d[36] = {0, 0, 0, 0, 0, 0, 128, 191, 0, 0, 0, 0, 0, 0, 128, 191, 0, 0, 128, 64, 0, 0, 128, 191, 0, 0, 0, 0, 0, 0, 128, 191};
.const .align 4 .b8 c_laplacian_3d[108];
.extern .shared .align 16 .b8 shared_data[];

.visible .entry _Z16stencil_1d_naivePfS_i(
	.param .u64 .ptr .align 1 _Z16stencil_1d_naivePfS_i_param_0,
	.param .u64 .ptr .align 1 _Z16stencil_1d_naivePfS_i_param_1,
	.param .u32 _Z16stencil_1d_naivePfS_i_param_2
)
{
	.reg .pred 	%p<5>;
	.reg .b32 	%r<10>;
	.reg .b32 	%f<9>;
	.reg .b64 	%rd<13>;

	ld.param.u64 	%rd3, [_Z16stencil_1d_naivePfS_i_param_0];
	ld.param.u64 	%rd4, [_Z16stencil_1d_naivePfS_i_param_1];
	ld.param.u32 	%r3, [_Z16stencil_1d_naivePfS_i_param_2];
	cvta.to.global.u64 	%rd1, %rd4;
	cvta.to.global.u64 	%rd2, %rd3;
	mov.u32 	%r4, %ctaid.x;
	mov.u32 	%r5, %ntid.x;
	mov.u32 	%r6, %tid.x;
	mad.lo.s32 	%r7, %r4, %r5, %r6;
	setp.lt.s32 	%p1, %r7, 3;
	add.s32 	%r8, %r3, -3;
	setp.ge.s32 	%p2, %r7, %r8;
	or.pred  	%p3, %p1, %p2;
	@%p3 bra 	$L__BB0_2;
	add.s32 	%r9, %r7, -1;
	mul.wide.u32 	%rd8, %r9, 4;
	add.s64 	%rd9, %rd2, %rd8;
	ld.global.f32 	%f2, [%rd9];
	mul.wide.u32 	%rd10, %r7, 4;
	add.s64 	%rd11, %rd2, %rd10;
	ld.global.f32 	%f3, [%rd11];
	add.f32 	%f4, %f3, %f3;
	sub.f32 	%f5, %f4, %f2;
	ld.global.f32 	%f6, [%rd11+4];
	sub.f32 	%f7, %f5, %f6;
	fma.rn.f32 	%f8, %f7, 0f3DCCCCCD, %f3;
	add.s64 	%rd12, %rd1, %rd10;
	st.global.f32 	[%rd12], %f8;
	bra.uni 	$L__BB0_4;
$L__BB0_2:
	setp.ge.s32 	%p4, %r7, %r3;
	@%p4 bra 	$L__BB0_4;
	mul.wide.s32 	%rd5, %r7, 4;
	add.s64 	%rd6, %rd2, %rd5;
	ld.global.f32 	%f1, [%rd6];
	add.s64 	%rd7, %rd1, %rd5;
	st.global.f32 	[%rd7], %f1;
$L__BB0_4:
	ret;

}
	// .globl	_Z17stencil_1d_sharedPfS_i
.visible .entry _Z17stencil_1d_sharedPfS_i(
	.param .u64 .ptr .align 1 _Z17stencil_1d_sharedPfS_i_param_0,
	.param .u64 .ptr .align 1 _Z17stencil_1d_sharedPfS_i_param_1,
	.param .u32 _Z17stencil_1d_sharedPfS_i_param_2
)
{
	.reg .pred 	%p<16>;
	.reg .b32 	%r<16>;
	.reg .b32 	%f<15>;
	.reg .b64 	%rd<16>;

	ld.param.u64 	%rd4, [_Z17stencil_1d_sharedPfS_i_param_0];
	ld.param.u64 	%rd5, [_Z17stencil_1d_sharedPfS_i_param_1];
	ld.param.u32 	%r7, [_Z17stencil_1d_sharedPfS_i_param_2];
	cvta.to.global.u64 	%rd1, %rd5;
	cvta.to.global.u64 	%rd2, %rd4;
	mov.u32 	%r1, %tid.x;
	mov.u32 	%r2, %ctaid.x;
	mov.u32 	%r3, %ntid.x;
	mad.lo.s32 	%r4, %r2, %r3, %r1;
	setp.ge.s32 	%p1, %r4, %r7;
	mul.wide.s32 	%rd6, %r4, 4;
	add.s64 	%rd3, %rd2, %rd6;
	shl.b32 	%r8, %r1, 2;
	mov.u32 	%r9, shared_data;
	add.s32 	%r5, %r9, %r8;
	@%p1 bra 	$L__BB1_2;
	ld.global.f32 	%f1, [%rd3];
	st.shared.f32 	[%r5+12], %f1;
	bra.uni 	$L__BB1_3;
$L__BB1_2:
	mov.b32 	%r10, 0;
	st.shared.u32 	[%r5+12], %r10;
$L__BB1_3:
	setp.gt.u32 	%p2, %r1, 2;
	setp.eq.s32 	%p3, %r2, 0;
	or.pred  	%p4, %p2, %p3;
	@%p4 bra 	$L__BB1_5;
	ld.global.f32 	%f3, [%rd3+-12];
	st.shared.f32 	[%r5], %f3;
	bra.uni 	$L__BB1_7;
$L__BB1_5:
	setp.gt.u32 	%p5, %r1, 2;
	@%p5 bra 	$L__BB1_7;
	ld.global.f32 	%f2, [%rd3];
	st.shared.f32 	[%r5], %f2;
$L__BB1_7:
	setp.gt.u32 	%p6, %r1, 2;
	add.s32 	%r6, %r4, %r3;
	setp.ge.u32 	%p7, %r6, %r7;
	or.pred  	%p8, %p6, %p7;
	@%p8 bra 	$L__BB1_9;
	mul.wide.u32 	%rd9, %r6, 4;
	add.s64 	%rd10, %rd2, %rd9;
	ld.global.f32 	%f5, [%rd10];
	shl.b32 	%r13, %r3, 2;
	add.s32 	%r14, %r5, %r13;
	st.shared.f32 	[%r14+12], %f5;
	bra.uni 	$L__BB1_11;
$L__BB1_9:
	setp.gt.u32 	%p9, %r1, 2;
	setp.lt.u32 	%p10, %r6, %r7;
	or.pred  	%p11, %p9, %p10;
	@%p11 bra 	$L__BB1_11;
	mul.wide.s32 	%rd7, %r7, 4;
	add.s64 	%rd8, %rd2, %rd7;
	ld.global.f32 	%f4, [%rd8+-4];
	shl.b32 	%r11, %r3, 2;
	add.s32 	%r12, %r5, %r11;
	st.shared.f32 	[%r12+12], %f4;
$L__BB1_11:
	bar.sync 	0;
	setp.lt.s32 	%p12, %r4, 3;
	add.s32 	%r15, %r7, -3;
	setp.ge.s32 	%p13, %r4, %r15;
	or.pred  	%p14, %p12, %p13;
	@%p14 bra 	$L__BB1_13;
	ld.shared.f32 	%f7, [%r5+8];
	ld.shared.f32 	%f8, [%r5+12];
	add.f32 	%f9, %f8, %f8;
	sub.f32 	%f10, %f9, %f7;
	ld.shared.f32 	%f11, [%r5+16];
	sub.f32 	%f12, %f10, %f11;
	mul.wide.u32 	%rd13, %r4, 4;
	add.s64 	%rd14, %rd2, %rd13;
	ld.global.f32 	%f13, [%rd14];
	fma.rn.f32 	%f14, %f12, 0f3DCCCCCD, %f13;
	add.s64 	%rd15, %rd1, %rd13;
	st.global.f32 	[%rd15], %f14;
	bra.uni 	$L__BB1_15;
$L__BB1_13:
	setp.ge.s32 	%p15, %r4, %r7;
	@%p15 bra 	$L__BB1_15;
	ld.global.f32 	%f6, [%rd3];
	add.s64 	%rd12, %rd1, %rd6;
	st.global.f32 	[%rd12], %f6;
$L__BB1_15:
	ret;

}
	// .globl	_Z20stencil_1d_coarsenedPfS_i
.visible .entry _Z20stencil_1d_coarsenedPfS_i(
	.param .u64 .ptr .align 1 _Z20stencil_1d_coarsenedPfS_i_param_0,
	.param .u64 .ptr .align 1 _Z20stencil_1d_coarsenedPfS_i_param_1,
	.param .u32 _Z20stencil_1d_coarsenedPfS_i_param_2
)
{
	.reg .pred 	%p<24>;
	.reg .b32 	%r<27>;
	.reg .b32 	%f<59>;
	.reg .b64 	%rd<39>;

	ld.param.u64 	%rd7, [_Z20stencil_1d_coarsenedPfS_i_param_0];
	ld.param.u64 	%rd8, [_Z20stencil_1d_coarsenedPfS_i_param_1];
	ld.param.u32 	%r16, [_Z20stencil_1d_coarsenedPfS_i_param_2];
	cvta.to.global.u64 	%rd1, %rd8;
	cvta.to.global.u64 	%rd2, %rd7;
	mov.u32 	%r1, %tid.x;
	mov.u32 	%r17, %ctaid.x;
	mov.u32 	%r2, %ntid.x;
	mul.lo.s32 	%r3, %r17, %r2;
	shl.b32 	%r18, %r3, 2;
	add.s32 	%r4, %r18, %r1;
	setp.ge.s32 	%p1, %r4, %r16;
	mul.wide.s32 	%rd9, %r4, 4;
	add.s64 	%rd3, %rd2, %rd9;
	mov.f32 	%f54, 0f00000000;
	@%p1 bra 	$L__BB2_2;
	ld.global.f32 	%f54, [%rd3];
$L__BB2_2:
	shl.b32 	%r19, %r1, 2;
	mov.u32 	%r20, shared_data;
	add.s32 	%r5, %r20, %r19;
	st.shared.f32 	[%r5+12], %f54;
	add.s32 	%r6, %r2, %r4;
	setp.ge.s32 	%p2, %r6, %r16;
	mul.wide.s32 	%rd10, %r6, 4;
	add.s64 	%rd4, %rd2, %rd10;
	mov.f32 	%f55, 0f00000000;
	@%p2 bra 	$L__BB2_4;
	ld.global.f32 	%f55, [%rd4];
$L__BB2_4:
	shl.b32 	%r7, %r2, 2;
	add.s32 	%r8, %r5, %r7;
	st.shared.f32 	[%r8+12], %f55;
	add.s32 	%r9, %r6, %r2;
	setp.ge.s32 	%p3, %r9, %r16;
	mul.wide.s32 	%rd11, %r9, 4;
	add.s64 	%rd5, %rd2, %rd11;
	mov.f32 	%f56, 0f00000000;
	@%p3 bra 	$L__BB2_6;
	ld.global.f32 	%f56, [%rd5];
$L__BB2_6:
	add.s32 	%r10, %r8, %r7;
	st.shared.f32 	[%r10+12], %f56;
	add.s32 	%r11, %r9, %r2;
	setp.ge.s32 	%p4, %r11, %r16;
	mul.wide.s32 	%rd12, %r11, 4;
	add.s64 	%rd6, %rd2, %rd12;
	mov.f32 	%f57, 0f00000000;
	@%p4 bra 	$L__BB2_8;
	ld.global.f32 	%f57, [%rd6];
$L__BB2_8:
	add.s32 	%r12, %r10, %r7;
	st.shared.f32 	[%r12+12], %f57;
	setp.gt.u32 	%p5, %r1, 2;
	@%p5 bra 	$L__BB2_15;
	add.s32 	%r21, %r1, %r4;
	add.s32 	%r13, %r21, -3;
	setp.lt.s32 	%p6, %r13, 0;
	@%p6 bra 	$L__BB2_11;
	mul.wide.u32 	%rd13, %r13, 4;
	add.s64 	%rd14, %rd2, %rd13;
	ld.global.f32 	%f58, [%rd14];
	bra.uni 	$L__BB2_12;
$L__BB2_11:
	ld.global.f32 	%f58, [%rd2];
$L__BB2_12:
	st.shared.f32 	[%r5], %f58;
	add.s32 	%r22, %r3, %r2;
	shl.b32 	%r23, %r22, 2;
	shl.b32 	%r24, %r1, 1;
	add.s32 	%r14, %r23, %r24;
	setp.ge.s32 	%p7, %r14, %r16;
	@%p7 bra 	$L__BB2_14;
	mul.wide.s32 	%rd17, %r14, 4;
	add.s64 	%rd18, %rd2, %rd17;
	ld.global.f32 	%f17, [%rd18];
	add.s32 	%r26, %r12, %r7;
	st.shared.f32 	[%r26+12], %f17;
	bra.uni 	$L__BB2_15;
$L__BB2_14:
	mul.wide.s32 	%rd15, %r16, 4;
	add.s64 	%rd16, %rd2, %rd15;
	ld.global.f32 	%f16, [%rd16+-4];
	add.s32 	%r25, %r12, %r7;
	st.shared.f32 	[%r25+12], %f16;
$L__BB2_15:
	bar.sync 	0;
	add.s32 	%r15, %r16, -3;
	setp.lt.s32 	%p8, %r4, 3;
	setp.ge.s32 	%p9, %r4, %r15;
	or.pred  	%p10, %p8, %p9;
	@%p10 bra 	$L__BB2_17;
	ld.shared.f32 	%f19, [%r5+8];
	ld.shared.f32 	%f20, [%r5+12];
	add.f32 	%f21, %f20, %f20;
	sub.f32 	%f22, %f21, %f19;
	ld.shared.f32 	%f23, [%r5+16];
	sub.f32 	%f24, %f22, %f23;
	mul.wide.u32 	%rd21, %r4, 4;
	add.s64 	%rd22, %rd2, %rd21;
	ld.global.f32 	%f25, [%rd22];
	fma.rn.f32 	%f26, %f24, 0f3DCCCCCD, %f25;
	add.s64 	%rd23, %rd1, %rd21;
	st.global.f32 	[%rd23], %f26;
	bra.uni 	$L__BB2_19;
$L__BB2_17:
	setp.ge.s32 	%p11, %r4, %r16;
	@%p11 bra 	$L__BB2_19;
	ld.global.f32 	%f18, [%rd3];
	add.s64 	%rd20, %rd1, %rd9;
	st.global.f32 	[%rd20], %f18;
$L__BB2_19:
	setp.gt.s32 	%p12, %r6, 2;
	setp.lt.s32 	%p13, %r6, %r15;
	and.pred  	%p14, %p12, %p13;
	@%p14 bra 	$L__BB2_22;
	setp.ge.s32 	%p15, %r6, %r16;
	@%p15 bra 	$L__BB2_23;
	ld.global.f32 	%f27, [%rd4];
	mul.wide.s32 	%rd24, %r6, 4;
	add.s64 	%rd25, %rd1, %rd24;
	st.global.f32 	[%rd25], %f27;
	bra.uni 	$L__BB2_23;
$L__BB2_22:
	ld.shared.f32 	%f28, [%r8+8];
	ld.shared.f32 	%f29, [%r8+12];
	add.f32 	%f30, %f29, %f29;
	sub.f32 	%f31, %f30, %f28;
	ld.shared.f32 	%f32, [%r8+16];
	sub.f32 	%f33, %f31, %f32;
	mul.wide.u32 	%rd26, %r6, 4;
	add.s64 	%rd27, %rd2, %rd26;
	ld.global.f32 	%f34, [%rd27];
	fma.rn.f32 	%f35, %f33, 0f3DCCCCCD, %f34;
	add.s64 	%rd28, %rd1, %rd26;
	st.global.f32 	[%rd28], %f35;
$L__BB2_23:
	setp.gt.s32 	%p16, %r9, 2;
	setp.lt.s32 	%p17, %r9, %r15;
	and.pred  	%p18, %p16, %p17;
	@%p18 bra 	$L__BB2_26;
	setp.ge.s32 	%p19, %r9, %r16;
	@%p19 bra 	$L__BB2_27;
	ld.global.f32 	%f36, [%rd5];
	mul.wide.s32 	%rd29, %r9, 4;
	add.s64 	%rd30, %rd1, %rd29;
	st.global.f32 	[%rd30], %f36;
	bra.uni 	$L__BB2_27;
$L__BB2_26:
	ld.shared.f32 	%f37, [%r10+8];
	ld.shared.f32 	%f38, [%r10+12];
	add.f32 	%f39, %f38, %f38;
	sub.f32 	%f40, %f39, %f37;
	ld.shared.f32 	%f41, [%r10+16];
	sub.f32 	%f42, %f40, %f41;
	mul.wide.u32 	%rd31, %r9, 4;
	add.s64 	%rd32, %rd2, %rd31;
	ld.global.f32 	%f43, [%rd32];
	fma.rn.f32 	%f44, %f42, 0f3DCCCCCD, %f43;
	add.s64 	%rd33, %rd1, %rd31;
	st.global.f32 	[%rd33], %f44;
$L__BB2_27:
	setp.gt.s32 	%p20, %r11, 2;
	setp.lt.s32 	%p21, %r11, %r15;
	and.pred  	%p22, %p20, %p21;
	@%p22 bra 	$L__BB2_30;
	setp.ge.s32 	%p23, %r11, %r16;
	@%p23 bra 	$L__BB2_31;
	ld.global.f32 	%f45, [%rd6];
	mul.wide.s32 	%rd34, %r11, 4;
	add.s64 	%rd35, %rd1, %rd34;
	st.global.f32 	[%rd35], %f45;
	bra.uni 	$L__BB2_31;
$L__BB2_30:
	ld.shared.f32 	%f46, [%r12+8];
	ld.shared.f32 	%f47, [%r12+12];
	add.f32 	%f48, %f47, %f47;
	sub.f32 	%f49, %f48, %f46;
	ld.shared.f32 	%f50, [%r12+16];
	sub.f32 	%f51, %f49, %f50;
	mul.wide.u32 	%rd36, %r11, 4;
	add.s64 	%rd37, %rd2, %rd36;
	ld.global.f32 	%f52, [%rd37];
	fma.rn.f32 	%f53, %f51, 0f3DCCCCCD, %f52;
	add.s64 	%rd38, %rd1, %rd36;
	st.global.f32 	[%rd38], %f53;
$L__BB2_31:
	ret;

}
	// .globl	_Z16stencil_2d_naivePfS_ii
.visible .entry _Z16stencil_2d_naivePfS_ii(
	.param .u64 .ptr .align 1 _Z16stencil_2d_naivePfS_ii_param_0,
	.param .u64 .ptr .align 1 _Z16stencil_2d_naivePfS_ii_param_1,
	.param .u32 _Z16stencil_2d_naivePfS_ii_param_2,
	.param .u32 _Z16stencil_2d_naivePfS_ii_param_3
)
{
	.reg .pred 	%p<11>;
	.reg .b32 	%r<19>;
	.reg .b32 	%f<12>;
	.reg .b64 	%rd<15>;

	ld.param.u64 	%rd3, [_Z16stencil_2d_naivePfS_ii_param_0];
	ld.param.u64 	%rd4, [_Z16stencil_2d_naivePfS_ii_param_1];
	ld.param.u32 	%r6, [_Z16stencil_2d_naivePfS_ii_param_2];
	ld.param.u32 	%r7, [_Z16stencil_2d_naivePfS_ii_param_3];
	cvta.to.global.u64 	%rd1, %rd4;
	cvta.to.global.u64 	%rd2, %rd3;
	mov.u32 	%r8, %ctaid.x;
	mov.u32 	%r9, %ntid.x;
	mov.u32 	%r10, %tid.x;
	mad.lo.s32 	%r11, %r8, %r9, %r10;
	mov.u32 	%r12, %ctaid.y;
	mov.u32 	%r13, %ntid.y;
	mov.u32 	%r14, %tid.y;
	mad.lo.s32 	%r15, %r12, %r13, %r14;
	mad.lo.s32 	%r3, %r6, %r15, %r11;
	setp.lt.s32 	%p1, %r11, 1;
	add.s32 	%r16, %r6, -1;
	setp.ge.s32 	%p2, %r11, %r16;
	or.pred  	%p3, %p1, %p2;
	setp.eq.s32 	%p4, %r15, 0;
	or.pred  	%p5, %p4, %p3;
	add.s32 	%r17, %r7, -1;
	setp.ge.s32 	%p6, %r15, %r17;
	or.pred  	%p7, %p5, %p6;
	@%p7 bra 	$L__BB3_2;
	mul.wide.s32 	%rd8, %r3, 4;
	add.s64 	%rd9, %rd2, %rd8;
	ld.global.f32 	%f2, [%rd9];
	sub.s32 	%r18, %r3, %r6;
	mul.wide.s32 	%rd10, %r18, 4;
	add.s64 	%rd11, %rd2, %rd10;
	ld.global.f32 	%f3, [%rd11];
	mul.wide.s32 	%rd12, %r6, 4;
	add.s64 	%rd13, %rd9, %rd12;
	ld.global.f32 	%f4, [%rd13];
	ld.global.f32 	%f5, [%rd9+4];
	ld.global.f32 	%f6, [%rd9+-4];
	fma.rn.f32 	%f7, %f2, 0fC0800000, %f3;
	add.f32 	%f8, %f7, %f4;
	add.f32 	%f9, %f8, %f5;
	add.f32 	%f10, %f9, %f6;
	fma.rn.f32 	%f11, %f10, 0f3DCCCCCD, %f2;
	add.s64 	%rd14, %rd1, %rd8;
	st.global.f32 	[%rd14], %f11;
	bra.uni 	$L__BB3_4;
$L__BB3_2:
	setp.ge.s32 	%p8, %r11, %r6;
	setp.ge.s32 	%p9, %r15, %r7;
	or.pred  	%p10, %p8, %p9;
	@%p10 bra 	$L__BB3_4;
	mul.wide.s32 	%rd5, %r3, 4;
	add.s64 	%rd6, %rd2, %rd5;
	ld.global.f32 	%f1, [%rd6];
	add.s64 	%rd7, %rd1, %rd5;
	st.global.f32 	[%rd7], %f1;
$L__BB3_4:
	ret;

}
	// .globl	_Z17stencil_2d_sharedPfS_ii
.visible .entry _Z17stencil_2d_sharedPfS_ii(
	.param .u64 .ptr .align 1 _Z17stencil_2d_sharedPfS_ii_param_0,
	.param .u64 .ptr .align 1 _Z17stencil_2d_sharedPfS_ii_param_1,
	.param .u32 _Z17stencil_2d_sharedPfS_ii_param_2,
	.param .u32 _Z17stencil_2d_sharedPfS_ii_param_3
)
{
	.reg .pred 	%p<16>;
	.reg .b32 	%r<62>;
	.reg .b32 	%f<13>;
	.reg .b64 	%rd<12>;

	ld.param.u64 	%rd3, [_Z17stencil_2d_sharedPfS_ii_param_0];
	ld.param.u64 	%rd4, [_Z17stencil_2d_sharedPfS_ii_param_1];
	ld.param.u32 	%r30, [_Z17stencil_2d_sharedPfS_ii_param_2];
	ld.param.u32 	%r31, [_Z17stencil_2d_sharedPfS_ii_param_3];
	cvta.to.global.u64 	%rd1, %rd4;
	cvta.to.global.u64 	%rd2, %rd3;
	mov.u32 	%r1, %tid.x;
	mov.u32 	%r2, %tid.y;
	mov.u32 	%r33, %ctaid.x;
	mov.u32 	%r3, %ntid.x;
	mad.lo.s32 	%r4, %r33, %r3, %r1;
	mov.u32 	%r34, %ctaid.y;
	mov.u32 	%r5, %ntid.y;
	mul.lo.s32 	%r35, %r34, %r5;
	add.s32 	%r6, %r35, %r2;
	add.s32 	%r7, %r3, 6;
	add.s32 	%r8, %r5, 6;
	add.s32 	%r9, %r35, -3;
	add.s32 	%r10, %r31, -1;
	add.s32 	%r11, %r30, -1;
	neg.s32 	%r12, %r3;
	shl.b32 	%r36, %r1, 2;
	mov.u32 	%r37, shared_data;
	add.s32 	%r13, %r37, %r36;
	shl.b32 	%r14, %r7, 2;
	shl.b32 	%r15, %r3, 2;
	mov.b32 	%r57, 0;
$L__BB4_1:
	add.s32 	%r58, %r1, -3;
	add.s32 	%r18, %r57, %r2;
	add.s32 	%r38, %r9, %r18;
	min.s32 	%r39, %r38, %r10;
	max.s32 	%r40, %r39, 0;
	mul.lo.s32 	%r19, %r40, %r30;
	mad.lo.s32 	%r59, %r14, %r18, %r13;
	mov.u32 	%r60, %r4;
	mov.u32 	%r61, %r12;
$L__BB4_2:
	setp.ge.u32 	%p1, %r18, %r8;
	add.s32 	%r41, %r58, 3;
	setp.ge.u32 	%p2, %r41, %r7;
	or.pred  	%p3, %p1, %p2;
	@%p3 bra 	$L__BB4_4;
	add.s32 	%r42, %r60, -3;
	min.s32 	%r43, %r42, %r11;
	max.s32 	%r44, %r43, 0;
	add.s32 	%r45, %r44, %r19;
	mul.wide.s32 	%rd5, %r45, 4;
	add.s64 	%rd6, %rd2, %rd5;
	ld.global.f32 	%f1, [%rd6];
	st.shared.f32 	[%r59], %f1;
$L__BB4_4:
	add.s32 	%r61, %r61, %r3;
	add.s32 	%r60, %r60, %r3;
	add.s32 	%r59, %r59, %r15;
	add.s32 	%r58, %r58, %r3;
	setp.lt.u32 	%p4, %r61, 6;
	@%p4 bra 	$L__BB4_2;
	add.s32 	%r29, %r57, %r5;
	setp.lt.u32 	%p5, %r57, 6;
	mov.u32 	%r57, %r29;
	@%p5 bra 	$L__BB4_1;
	bar.sync 	0;
	setp.lt.s32 	%p6, %r4, 1;
	setp.ge.s32 	%p7, %r4, %r11;
	or.pred  	%p8, %p6, %p7;
	setp.eq.s32 	%p9, %r6, 0;
	or.pred  	%p10, %p9, %p8;
	setp.ge.s32 	%p11, %r6, %r10;
	or.pred  	%p12, %p10, %p11;
	@%p12 bra 	$L__BB4_8;
	add.s32 	%r47, %r2, 3;
	mad.lo.s32 	%r48, %r47, %r7, %r1;
	shl.b32 	%r49, %r48, 2;
	mov.u32 	%r50, shared_data;
	add.s32 	%r51, %r50, %r49;
	ld.shared.f32 	%f3, [%r51+12];
	sub.s32 	%r52, %r48, %r7;
	shl.b32 	%r53, %r52, 2;
	add.s32 	%r54, %r50, %r53;
	ld.shared.f32 	%f4, [%r54+12];
	add.s32 	%r55, %r51, %r14;
	ld.shared.f32 	%f5, [%r55+12];
	ld.shared.f32 	%f6, [%r51+16];
	ld.shared.f32 	%f7, [%r51+8];
	mad.lo.s32 	%r56, %r30, %r6, %r4;
	fma.rn.f32 	%f8, %f3, 0fC0800000, %f4;
	add.f32 	%f9, %f8, %f5;
	add.f32 	%f10, %f9, %f6;
	add.f32 	%f11, %f10, %f7;
	fma.rn.f32 	%f12, %f11, 0f3DCCCCCD, %f3;
	mul.wide.s32 	%rd10, %r56, 4;
	add.s64 	%rd11, %rd1, %rd10;
	st.global.f32 	[%rd11], %f12;
	bra.uni 	$L__BB4_10;
$L__BB4_8:
	setp.ge.s32 	%p13, %r4, %r30;
	setp.ge.s32 	%p14, %r6, %r31;
	or.pred  	%p15, %p13, %p14;
	@%p15 bra 	$L__BB4_10;
	mad.lo.s32 	%r46, %r30, %r6, %r4;
	mul.wide.s32 	%rd7, %r46, 4;
	add.s64 	%rd8, %rd2, %rd7;
	ld.global.f32 	%f2, [%rd8];
	add.s64 	%rd9, %rd1, %rd7;
	st.global.f32 	[%rd9], %f2;
$L__BB4_10:
	ret;

}
	// .globl	_Z27stencil_2d_register_blockedPfS_ii
.visible .entry _Z27stencil_2d_register_blockedPfS_ii(
	.param .u64 .ptr .align 1 _Z27stencil_2d_register_blockedPfS_ii_param_0,
	.param .u64 .ptr .align 1 _Z27stencil_2d_register_blockedPfS_ii_param_1,
	.param .u32 _Z27stencil_2d_register_blockedPfS_ii_param_2,
	.param .u32 _Z27stencil_2d_register_blockedPfS_ii_param_3
)
{
	.reg .pred 	%p<21>;
	.reg .b32 	%r<35>;
	.reg .b32 	%f<12>;
	.reg .b64 	%rd<9>;

	ld.param.u64 	%rd1, [_Z27stencil_2d_register_blockedPfS_ii_param_0];
	ld.param.u64 	%rd2, [_Z27stencil_2d_register_blockedPfS_ii_param_1];
	ld.param.u32 	%r9, [_Z27stencil_2d_register_blockedPfS_ii_param_2];
	ld.param.u32 	%r11, [_Z27stencil_2d_register_blockedPfS_ii_param_3];
	mov.u32 	%r1, %tid.x;
	mov.u32 	%r2, %tid.y;
	mov.u32 	%r12, %ctaid.x;
	mov.u32 	%r3, %ntid.x;
	add.s32 	%r13, %r3, -6;
	mad.lo.s32 	%r4, %r13, %r12, %r1;
	mov.u32 	%r14, %ctaid.y;
	mov.u32 	%r5, %ntid.y;
	add.s32 	%r15, %r5, -6;
	mad.lo.s32 	%r16, %r15, %r14, %r2;
	setp.ge.s32 	%p3, %r4, %r9;
	setp.ge.s32 	%p4, %r16, %r11;
	mad.lo.s32 	%r7, %r2, %r3, %r1;
	shl.b32 	%r17, %r7, 2;
	mov.u32 	%r18, shared_data;
	add.s32 	%r8, %r18, %r17;
	or.pred  	%p5, %p3, %p4;
	@%p5 bra 	$L__BB5_2;
	cvta.to.global.u64 	%rd3, %rd1;
	mad.lo.s32 	%r20, %r9, %r16, %r4;
	mul.wide.s32 	%rd4, %r20, 4;
	add.s64 	%rd5, %rd3, %rd4;
	ld.global.f32 	%f1, [%rd5];
	st.shared.f32 	[%r8], %f1;
	bra.uni 	$L__BB5_3;
$L__BB5_2:
	mov.b32 	%r19, 0;
	st.shared.u32 	[%r8], %r19;
$L__BB5_3:
	bar.sync 	0;
	add.s32 	%r22, %r3, -3;
	setp.ge.u32 	%p7, %r1, %r22;
	min.u32 	%r23, %r1, %r2;
	setp.lt.u32 	%p8, %r23, 3;
	mov.pred 	%p20, 0;
	or.pred  	%p9, %p8, %p7;
	@%p9 bra 	$L__BB5_5;
	add.s32 	%r24, %r5, -3;
	setp.lt.u32 	%p20, %r2, %r24;
$L__BB5_5:
	setp.ge.s32 	%p10, %r16, %r11;
	setp.ge.s32 	%p11, %r4, %r9;
	not.pred 	%p12, %p20;
	or.pred  	%p13, %p11, %p12;
	or.pred  	%p14, %p10, %p13;
	@%p14 bra 	$L__BB5_8;
	add.s32 	%r25, %r9, -1;
	setp.ge.s32 	%p15, %r4, %r25;
	min.s32 	%r26, %r4, %r16;
	setp.lt.s32 	%p16, %r26, 1;
	add.s32 	%r27, %r11, -1;
	setp.ge.s32 	%p17, %r16, %r27;
	or.pred  	%p18, %p15, %p17;
	or.pred  	%p19, %p18, %p16;
	@%p19 bra 	$L__BB5_8;
	ld.shared.f32 	%f2, [%r8+-4];
	ld.shared.f32 	%f3, [%r8+4];
	shl.b32 	%r28, %r3, 2;
	add.s32 	%r29, %r8, %r28;
	ld.shared.f32 	%f4, [%r29];
	sub.s32 	%r30, %r7, %r3;
	shl.b32 	%r31, %r30, 2;
	add.s32 	%r33, %r18, %r31;
	ld.shared.f32 	%f5, [%r33];
	ld.shared.f32 	%f6, [%r8];
	mad.lo.s32 	%r34, %r9, %r16, %r4;
	fma.rn.f32 	%f7, %f6, 0fC0800000, %f5;
	add.f32 	%f8, %f4, %f7;
	add.f32 	%f9, %f3, %f8;
	add.f32 	%f10, %f2, %f9;
	fma.rn.f32 	%f11, %f10, 0f3DCCCCCD, %f6;
	cvta.to.global.u64 	%rd6, %rd2;
	mul.wide.s32 	%rd7, %r34, 4;
	add.s64 	%rd8, %rd6, %rd7;
	st.global.f32 	[%rd8], %f11;
$L__BB5_8:
	ret;

}
	// .globl	_Z16stencil_3d_naivePfS_iii
.visible .entry _Z16stencil_3d_naivePfS_iii(
	.param .u64 .ptr .align 1 _Z16stencil_3d_naivePfS_iii_param_0,
	.param .u64 .ptr .align 1 _Z16stencil_3d_naivePfS_iii_param_1,
	.param .u32 _Z16stencil_3d_naivePfS_iii_param_2,
	.param .u32 _Z16stencil_3d_naivePfS_iii_param_3,
	.param .u32 _Z16stencil_3d_naivePfS_iii_param_4
)
{
	.reg .pred 	%p<20>;
	.reg .b32 	%r<28>;
	.reg .b32 	%f<16>;
	.reg .b64 	%rd<19>;

	ld.param.u64 	%rd3, [_Z16stencil_3d_naivePfS_iii_param_0];
	ld.param.u64 	%rd4, [_Z16stencil_3d_naivePfS_iii_param_1];
	ld.param.u32 	%r7, [_Z16stencil_3d_naivePfS_iii_param_2];
	ld.param.u32 	%r5, [_Z16stencil_3d_naivePfS_iii_param_3];
	ld.param.u32 	%r6, [_Z16stencil_3d_naivePfS_iii_param_4];
	cvta.to.global.u64 	%rd1, %rd4;
	cvta.to.global.u64 	%rd2, %rd3;
	mov.u32 	%r8, %ctaid.x;
	mov.u32 	%r9, %ntid.x;
	mov.u32 	%r10, %tid.x;
	mad.lo.s32 	%r11, %r8, %r9, %r10;
	mov.u32 	%r12, %ctaid.y;
	mov.u32 	%r13, %ntid.y;
	mov.u32 	%r14, %tid.y;
	mad.lo.s32 	%r2, %r12, %r13, %r14;
	mov.u32 	%r15, %ctaid.z;
	mov.u32 	%r16, %ntid.z;
	mov.u32 	%r17, %tid.z;
	mad.lo.s32 	%r3, %r15, %r16, %r17;
	setp.lt.s32 	%p4, %r11, 1;
	add.s32 	%r18, %r7, -1;
	setp.ge.s32 	%p5, %r11, %r18;
	or.pred  	%p6, %p4, %p5;
	setp.eq.s32 	%p7, %r2, 0;
	mov.pred 	%p19, 0;
	or.pred  	%p8, %p7, %p6;
	@%p8 bra 	$L__BB6_2;
	add.s32 	%r19, %r5, -1;
	setp.lt.s32 	%p19, %r2, %r19;
$L__BB6_2:
	setp.eq.s32 	%p9, %r3, 0;
	not.pred 	%p10, %p19;
	or.pred  	%p11, %p10, %p9;
	add.s32 	%r20, %r6, -1;
	setp.ge.s32 	%p12, %r3, %r20;
	or.pred  	%p13, %p11, %p12;
	@%p13 bra 	$L__BB6_4;
	mad.lo.s32 	%r23, %r5, %r3, %r2;
	mad.lo.s32 	%r24, %r23, %r7, %r11;
	mul.lo.s32 	%r25, %r5, %r7;
	mul.wide.s32 	%rd8, %r24, 4;
	add.s64 	%rd9, %rd2, %rd8;
	ld.global.f32 	%f2, [%rd9];
	sub.s32 	%r26, %r24, %r7;
	mul.wide.s32 	%rd10, %r26, 4;
	add.s64 	%rd11, %rd2, %rd10;
	ld.global.f32 	%f3, [%rd11];
	mul.wide.s32 	%rd12, %r7, 4;
	add.s64 	%rd13, %rd9, %rd12;
	ld.global.f32 	%f4, [%rd13];
	ld.global.f32 	%f5, [%rd9+4];
	ld.global.f32 	%f6, [%rd9+-4];
	mul.wide.s32 	%rd14, %r25, 4;
	add.s64 	%rd15, %rd9, %rd14;
	ld.global.f32 	%f7, [%rd15];
	sub.s32 	%r27, %r24, %r25;
	mul.wide.s32 	%rd16, %r27, 4;
	add.s64 	%rd17, %rd2, %rd16;
	ld.global.f32 	%f8, [%rd17];
	fma.rn.f32 	%f9, %f2, 0fC0C00000, %f3;
	add.f32 	%f10, %f9, %f4;
	add.f32 	%f11, %f10, %f5;
	add.f32 	%f12, %f11, %f6;
	add.f32 	%f13, %f12, %f7;
	add.f32 	%f14, %f13, %f8;
	fma.rn.f32 	%f15, %f14, 0f3D4CCCCD, %f2;
	add.s64 	%rd18, %rd1, %rd8;
	st.global.f32 	[%rd18], %f15;
	bra.uni 	$L__BB6_6;
$L__BB6_4:
	setp.ge.s32 	%p14, %r11, %r7;
	setp.ge.s32 	%p15, %r2, %r5;
	or.pred  	%p16, %p14, %p15;
	setp.ge.s32 	%p17, %r3, %r6;
	or.pred  	%p18, %p16, %p17;
	@%p18 bra 	$L__BB6_6;
	mad.lo.s32 	%r21, %r5, %r3, %r2;
	mad.lo.s32 	%r22, %r21, %r7, %r11;
	mul.wide.s32 	%rd5, %r22, 4;
	add.s64 	%rd6, %rd2, %rd5;
	ld.global.f32 	%f1, [%rd6];
	add.s64 	%rd7, %rd1, %rd5;
	st.global.f32 	[%rd7], %f1;
$L__BB6_6:
	ret;

}
	// .globl	_Z17stencil_3d_sharedPfS_iii
.visible .entry _Z17stencil_3d_sharedPfS_iii(
	.param .u64 .ptr .align 1 _Z17stencil_3d_sharedPfS_iii_param_0,
	.param .u64 .ptr .align 1 _Z17stencil_3d_sharedPfS_iii_param_1,
	.param .u32 _Z17stencil_3d_sharedPfS_iii_param_2,
	.param .u32 _Z17stencil_3d_sharedPfS_iii_param_3,
	.param .u32 _Z17stencil_3d_sharedPfS_iii_param_4
)
{
	.reg .pred 	%p<44>;
	.reg .b32 	%r<87>;
	.reg .b32 	%f<40>;
	.reg .b64 	%rd<29>;

	ld.param.u64 	%rd4, [_Z17stencil_3d_sharedPfS_iii_param_0];
	ld.param.u64 	%rd3, [_Z17stencil_3d_sharedPfS_iii_param_1];
	ld.param.u32 	%r19, [_Z17stencil_3d_sharedPfS_iii_param_2];
	ld.param.u32 	%r22, [_Z17stencil_3d_sharedPfS_iii_param_3];
	ld.param.u32 	%r21, [_Z17stencil_3d_sharedPfS_iii_param_4];
	cvta.to.global.u64 	%rd1, %rd4;
	mov.u32 	%r1, %tid.x;
	mov.u32 	%r2, %tid.y;
	mov.u32 	%r3, %tid.z;
	mov.u32 	%r23, %ctaid.x;
	mov.u32 	%r4, %ntid.x;
	mad.lo.s32 	%r5, %r23, %r4, %r1;
	mov.u32 	%r24, %ctaid.y;
	mov.u32 	%r6, %ntid.y;
	mad.lo.s32 	%r25, %r24, %r6, %r2;
	mov.u32 	%r26, %ctaid.z;
	mov.u32 	%r8, %ntid.z;
	mad.lo.s32 	%r9, %r26, %r8, %r3;
	add.s32 	%r10, %r4, 2;
	add.s32 	%r27, %r6, 2;
	mul.lo.s32 	%r11, %r10, %r27;
	setp.ge.s32 	%p3, %r5, %r19;
	setp.ge.s32 	%p4, %r25, %r22;
	or.pred  	%p5, %p3, %p4;
	setp.ge.s32 	%p6, %r9, %r21;
	or.pred  	%p7, %p5, %p6;
	@%p7 bra 	$L__BB7_13;
	mad.lo.s32 	%r28, %r11, %r3, %r11;
	mad.lo.s32 	%r29, %r10, %r2, %r10;
	add.s32 	%r12, %r28, %r29;
	add.s32 	%r13, %r1, %r12;
	mad.lo.s32 	%r30, %r22, %r9, %r25;
	mad.lo.s32 	%r14, %r30, %r19, %r5;
	mul.wide.s32 	%rd5, %r14, 4;
	add.s64 	%rd2, %rd1, %rd5;
	ld.global.f32 	%f20, [%rd2];
	shl.b32 	%r31, %r13, 2;
	mov.u32 	%r32, shared_data;
	add.s32 	%r15, %r32, %r31;
	st.shared.f32 	[%r15+4], %f20;
	setp.ne.s32 	%p8, %r1, 0;
	setp.lt.s32 	%p9, %r5, 1;
	or.pred  	%p10, %p8, %p9;
	@%p10 bra 	$L__BB7_3;
	ld.global.f32 	%f21, [%rd2+-4];
	shl.b32 	%r33, %r12, 2;
	add.s32 	%r35, %r32, %r33;
	st.shared.f32 	[%r35], %f21;
$L__BB7_3:
	add.s32 	%r36, %r4, -1;
	setp.ne.s32 	%p11, %r1, %r36;
	add.s32 	%r37, %r19, -1;
	setp.ge.s32 	%p12, %r5, %r37;
	or.pred  	%p13, %p11, %p12;
	@%p13 bra 	$L__BB7_5;
	ld.global.f32 	%f22, [%rd2+4];
	st.shared.f32 	[%r15+8], %f22;
$L__BB7_5:
	setp.ne.s32 	%p14, %r2, 0;
	setp.eq.s32 	%p15, %r25, 0;
	or.pred  	%p16, %p14, %p15;
	@%p16 bra 	$L__BB7_7;
	sub.s32 	%r38, %r14, %r19;
	mul.wide.s32 	%rd6, %r38, 4;
	add.s64 	%rd7, %rd1, %rd6;
	ld.global.f32 	%f23, [%rd7];
	sub.s32 	%r39, %r13, %r10;
	shl.b32 	%r40, %r39, 2;
	add.s32 	%r42, %r32, %r40;
	st.shared.f32 	[%r42+4], %f23;
$L__BB7_7:
	add.s32 	%r43, %r6, -1;
	setp.ne.s32 	%p17, %r2, %r43;
	add.s32 	%r44, %r22, -1;
	setp.ge.u32 	%p18, %r25, %r44;
	or.pred  	%p19, %p17, %p18;
	@%p19 bra 	$L__BB7_9;
	mul.wide.s32 	%rd8, %r19, 4;
	add.s64 	%rd9, %rd2, %rd8;
	ld.global.f32 	%f24, [%rd9];
	shl.b32 	%r45, %r10, 2;
	add.s32 	%r46, %r15, %r45;
	st.shared.f32 	[%r46+4], %f24;
$L__BB7_9:
	setp.ne.s32 	%p20, %r3, 0;
	setp.eq.s32 	%p21, %r9, 0;
	or.pred  	%p22, %p20, %p21;
	@%p22 bra 	$L__BB7_11;
	mul.lo.s32 	%r47, %r22, %r19;
	sub.s32 	%r48, %r14, %r47;
	mul.wide.s32 	%rd10, %r48, 4;
	add.s64 	%rd11, %rd1, %rd10;
	ld.global.f32 	%f25, [%rd11];
	sub.s32 	%r49, %r13, %r11;
	shl.b32 	%r50, %r49, 2;
	add.s32 	%r52, %r32, %r50;
	st.shared.f32 	[%r52+4], %f25;
$L__BB7_11:
	add.s32 	%r53, %r8, -1;
	setp.ne.s32 	%p23, %r3, %r53;
	add.s32 	%r54, %r21, -1;
	setp.ge.u32 	%p24, %r9, %r54;
	or.pred  	%p25, %p23, %p24;
	@%p25 bra 	$L__BB7_13;
	mul.lo.s32 	%r55, %r22, %r19;
	mul.wide.s32 	%rd12, %r55, 4;
	add.s64 	%rd13, %rd2, %rd12;
	ld.global.f32 	%f26, [%rd13];
	shl.b32 	%r56, %r11, 2;
	add.s32 	%r57, %r15, %r56;
	st.shared.f32 	[%r57+4], %f26;
$L__BB7_13:
	bar.sync 	0;
	setp.lt.s32 	%p27, %r5, 1;
	add.s32 	%r58, %r19, -1;
	setp.ge.s32 	%p28, %r5, %r58;
	or.pred  	%p29, %p27, %p28;
	setp.eq.s32 	%p30, %r25, 0;
	mov.pred 	%p43, 0;
	or.pred  	%p31, %p30, %p29;
	@%p31 bra 	$L__BB7_15;
	add.s32 	%r59, %r22, -1;
	setp.lt.s32 	%p43, %r25, %r59;
$L__BB7_15:
	setp.eq.s32 	%p32, %r9, 0;
	not.pred 	%p33, %p43;
	or.pred  	%p34, %p32, %p33;
	add.s32 	%r60, %r21, -1;
	setp.ge.s32 	%p35, %r9, %r60;
	or.pred  	%p36, %p34, %p35;
	@%p36 bra 	$L__BB7_35;
	mad.lo.s32 	%r61, %r11, %r3, %r11;
	mad.lo.s32 	%r62, %r10, %r2, %r10;
	add.s32 	%r63, %r61, %r62;
	add.s32 	%r16, %r1, %r63;
	mad.lo.s32 	%r64, %r22, %r9, %r25;
	mad.lo.s32 	%r17, %r64, %r19, %r5;
	shl.b32 	%r65, %r16, 2;
	mov.u32 	%r66, shared_data;
	add.s32 	%r18, %r66, %r65;
	ld.shared.f32 	%f1, [%r18+4];
	setp.eq.s32 	%p37, %r2, 0;
	@%p37 bra 	$L__BB7_18;
	sub.s32 	%r67, %r16, %r10;
	shl.b32 	%r68, %r67, 2;
	add.s32 	%r70, %r66, %r68;
	ld.shared.f32 	%f34, [%r70+4];
	bra.uni 	$L__BB7_19;
$L__BB7_18:
	sub.s32 	%r71, %r17, %r19;
	mul.wide.s32 	%rd14, %r71, 4;
	add.s64 	%rd15, %rd1, %rd14;
	ld.global.f32 	%f34, [%rd15];
$L__BB7_19:
	add.s32 	%r72, %r6, -1;
	setp.ge.u32 	%p38, %r2, %r72;
	@%p38 bra 	$L__BB7_21;
	shl.b32 	%r74, %r10, 2;
	add.s32 	%r75, %r18, %r74;
	ld.shared.f32 	%f35, [%r75+4];
	bra.uni 	$L__BB7_22;
$L__BB7_21:
	add.s32 	%r73, %r17, %r19;
	mul.wide.s32 	%rd16, %r73, 4;
	add.s64 	%rd17, %rd1, %rd16;
	ld.global.f32 	%f35, [%rd17];
$L__BB7_22:
	add.s32 	%r76, %r4, -1;
	setp.ge.u32 	%p39, %r1, %r76;
	@%p39 bra 	$L__BB7_24;
	ld.shared.f32 	%f36, [%r18+8];
	bra.uni 	$L__BB7_25;
$L__BB7_24:
	mul.wide.s32 	%rd18, %r17, 4;
	add.s64 	%rd19, %rd1, %rd18;
	ld.global.f32 	%f36, [%rd19+4];
$L__BB7_25:
	setp.eq.s32 	%p40, %r1, 0;
	@%p40 bra 	$L__BB7_27;
	ld.shared.f32 	%f37, [%r18];
	bra.uni 	$L__BB7_28;
$L__BB7_27:
	mul.wide.s32 	%rd20, %r17, 4;
	add.s64 	%rd21, %rd1, %rd20;
	ld.global.f32 	%f37, [%rd21+-4];
$L__BB7_28:
	add.s32 	%r77, %r8, -1;
	setp.ge.u32 	%p41, %r3, %r77;
	@%p41 bra 	$L__BB7_30;
	shl.b32 	%r79, %r11, 2;
	add.s32 	%r80, %r18, %r79;
	ld.shared.f32 	%f38, [%r80+4];
	bra.uni 	$L__BB7_31;
$L__BB7_30:
	mad.lo.s32 	%r78, %r22, %r19, %r17;
	mul.wide.s32 	%rd22, %r78, 4;
	add.s64 	%rd23, %rd1, %rd22;
	ld.global.f32 	%f38, [%rd23];
$L__BB7_31:
	setp.eq.s32 	%p42, %r3, 0;
	@%p42 bra 	$L__BB7_33;
	sub.s32 	%r81, %r16, %r11;
	shl.b32 	%r82, %r81, 2;
	add.s32 	%r84, %r66, %r82;
	ld.shared.f32 	%f39, [%r84+4];
	bra.uni 	$L__BB7_34;
$L__BB7_33:
	mul.lo.s32 	%r85, %r22, %r19;
	sub.s32 	%r86, %r17, %r85;
	mul.wide.s32 	%rd24, %r86, 4;
	add.s64 	%rd25, %rd1, %rd24;
	ld.global.f32 	%f39, [%rd25];
$L__BB7_34:
	fma.rn.f32 	%f27, %f1, 0fC0C00000, %f34;
	add.f32 	%f28, %f27, %f35;
	add.f32 	%f29, %f28, %f36;
	add.f32 	%f30, %f29, %f37;
	add.f32 	%f31, %f30, %f38;
	add.f32 	%f32, %f31, %f39;
	fma.rn.f32 	%f33, %f32, 0f3D4CCCCD, %f1;
	cvta.to.global.u64 	%rd26, %rd3;
	mul.wide.s32 	%rd27, %r17, 4;
	add.s64 	%rd28, %rd26, %rd27;
	st.global.f32 	[%rd28], %f33;
$L__BB7_35:
	ret;

}


// ===== COMPILED SASS (sm_100) =====

	.target	sm_100

	.elftype	@"ET_EXEC"


//--------------------- .note.nv.tkinfo           --------------------------
	.section	.note.nv.tkinfo,"",@"SHT_NOTE"
	.sectionflags	@"SHF_NOTE_NV_TKINFO"
	.tkinfo
        /*0018*/ 	.word	0x00000002
        /*0030*/ 	.string	""
        /*0030*/ 	.string	"ptxas"
        /*0030*/ 	.string	"Cuda compilation tools, release 13.0, V13.0.88"
        /*0030*/ 	.string	"Build cuda_13.0.r13.0/compiler.36424714_0"
        /*0030*/ 	.string	"-arch sm_100 -m 64 "



//--------------------- .note.nv.cuinfo           --------------------------
	.section	.note.nv.cuinfo,"",@"SHT_NOTE"
	.sectionflags	@"SHF_NOTE_NV_CUINFO"
        /*0018*/ 	.short	0x0002
        /*001a*/ 	.short	0x0064
        /*001c*/ 	.short	0x0082
	.zero		2


//--------------------- .nv.info                  --------------------------
	.section	.nv.info,"",@"SHT_CUDA_INFO"
	.align	4


	//----- nvinfo : EIATTR_REGCOUNT
	.align		4
        /*0000*/ 	.byte	0x04, 0x2f
        /*0002*/ 	.short	(.L_4 - .L_3)
	.align		4
.L_3:
        /*0004*/ 	.word	index@(_Z16stencil_1d_naivePfS_i)
        /*0008*/ 	.word	0x0000000e


	//----- nvinfo : EIATTR_FRAME_SIZE
	.align		4
.L_4:
        /*000c*/ 	.byte	0x04, 0x11
        /*000e*/ 	.short	(.L_6 - .L_5)
	.align		4
.L_5:
        /*0010*/ 	.word	index@(_Z16stencil_1d_naivePfS_i)
        /*0014*/ 	.word	0x00000000


	//----- nvinfo : EIATTR_REGCOUNT
	.align		4
.L_6:
        /*0018*/ 	.byte	0x04, 0x2f
        /*001a*/ 	.short	(.L_8 - .L_7)
	.align		4
.L_7:
        /*001c*/ 	.word	index@(_Z17stencil_1d_sharedPfS_i)
        /*0020*/ 	.word	0x0000000d


	//----- nvinfo : EIATTR_FRAME_SIZE
	.align		4
.L_8:
        /*0024*/ 	.byte	0x04, 0x11
        /*0026*/ 	.short	(.L_10 - .L_9)
	.align		4
.L_9:
        /*0028*/ 	.word	index@(_Z17stencil_1d_sharedPfS_i)
        /*002c*/ 	.word	0x00000000


	//----- nvinfo : EIATTR_REGCOUNT
	.align		4
.L_10:
        /*0030*/ 	.byte	0x04, 0x2f
        /*0032*/ 	.short	(.L_12 - .L_11)
	.align		4
.L_11:
        /*0034*/ 	.word	index@(_Z20stencil_1d_coarsenedPfS_i)
        /*0038*/ 	.word	0x00000020


	//----- nvinfo : EIATTR_FRAME_SIZE
	.align		4
.L_12:
        /*003c*/ 	.byte	0x04, 0x11
        /*003e*/ 	.short	(.L_14 - .L_13)
	.align		4
.L_13:
        /*0040*/ 	.word	index@(_Z20stencil_1d_coarsenedPfS_i)
        /*0044*/ 	.word	0x00000000


	//----- nvinfo : EIATTR_REGCOUNT
	.align		4
.L_14:
        /*0048*/ 	.byte	0x04, 0x2f
        /*004a*/ 	.short	(.L_16 - .L_15)
	.align		4
.L_15:
        /*004c*/ 	.word	index@(_Z16stencil_2d_naivePfS_ii)
        /*0050*/ 	.word	0x00000010


	//----- nvinfo : EIATTR_FRAME_SIZE
	.align		4
.L_16:
        /*0054*/ 	.byte	0x04, 0x11
        /*0056*/ 	.short	(.L_18 - .L_17)
	.align		4
.L_17:
        /*0058*/ 	.word	index@(_Z16stencil_2d_naivePfS_ii)
        /*005c*/ 	.word	0x00000000


	//----- nvinfo : EIATTR_REGCOUNT
	.align		4
.L_18:
        /*0060*/ 	.byte	0x04, 0x2f
        /*0062*/ 	.short	(.L_20 - .L_19)
	.align		4
.L_19:
        /*0064*/ 	.word	index@(_Z17stencil_2d_sharedPfS_ii)
        /*0068*/ 	.word	0x00000018


	//----- nvinfo : EIATTR_FRAME_SIZE
	.align		4
.L_20:
        /*006c*/ 	.byte	0x04, 0x11
        /*006e*/ 	.short	(.L_22 - .L_21)
	.align		4
.L_21:
        /*0070*/ 	.word	index@(_Z17stencil_2d_sharedPfS_ii)
        /*0074*/ 	.word	0x00000000


	//----- nvinfo : EIATTR_REGCOUNT
	.align		4
.L_22:
        /*0078*/ 	.byte	0x04, 0x2f
        /*007a*/ 	.short	(.L_24 - .L_23)
	.align		4
.L_23:
        /*007c*/ 	.word	index@(_Z27stencil_2d_register_blockedPfS_ii)
        /*0080*/ 	.word	0x0000000f


	//----- nvinfo : EIATTR_FRAME_SIZE
	.align		4
.L_24:
        /*0084*/ 	.byte	0x04, 0x11
        /*0086*/ 	.short	(.L_26 - .L_25)
	.align		4
.L_25:
        /*0088*/ 	.word	index@(_Z27stencil_2d_register_blockedPfS_ii)
        /*008c*/ 	.word	0x00000000


	//----- nvinfo : EIATTR_REGCOUNT
	.align		4
.L_26:
        /*0090*/ 	.byte	0x04, 0x2f
        /*0092*/ 	.short	(.L_28 - .L_27)
	.align		4
.L_27:
        /*0094*/ 	.word	index@(_Z16stencil_3d_naivePfS_iii)
        /*0098*/ 	.word	0x00000013


	//----- nvinfo : EIATTR_FRAME_SIZE
	.align		4
.L_28:
        /*009c*/ 	.byte	0x04, 0x11
        /*009e*/ 	.short	(.L_30 - .L_29)
	.align		4
.L_29:
        /*00a0*/ 	.word	index@(_Z16stencil_3d_naivePfS_iii)
        /*00a4*/ 	.word	0x00000000


	//----- nvinfo : EIATTR_REGCOUNT
	.align		4
.L_30:
        /*00a8*/ 	.byte	0x04, 0x2f
        /*00aa*/ 	.short	(.L_32 - .L_31)
	.align		4
.L_31:
        /*00ac*/ 	.word	index@(_Z17stencil_3d_sharedPfS_iii)
        /*00b0*/ 	.word	0x0000001f


	//----- nvinfo : EIATTR_FRAME_SIZE
	.align		4
.L_32:
        /*00b4*/ 	.byte	0x04, 0x11
        /*00b6*/ 	.short	(.L_34 - .L_33)
	.align		4
.L_33:
        /*00b8*/ 	.word	index@(_Z17stencil_3d_sharedPfS_iii)
        /*00bc*/ 	.word	0x00000000


	//----- nvinfo : EIATTR_MIN_STACK_SIZE
	.align		4
.L_34:
        /*00c0*/ 	.byte	0x04, 0x12
        /*00c2*/ 	.short	(.L_36 - .L_35)
	.align		4
.L_35:
        /*00c4*/ 	.word	index@(_Z17stencil_3d_sharedPfS_iii)
        /*00c8*/ 	.word	0x00000000


	//----- nvinfo : EIATTR_MIN_STACK_SIZE
	.align		4
.L_36:
        /*00cc*/ 	.byte	0x04, 0x12
        /*00ce*/ 	.short	(.L_38 - .L_37)
	.align		4
.L_37:
        /*00d0*/ 	.word	index@(_Z16stencil_3d_naivePfS_iii)
        /*00d4*/ 	.word	0x00000000


	//----- nvinfo : EIATTR_MIN_STACK_SIZE
	.align		4
.L_38:
        /*00d8*/ 	.byte	0x04, 0x12
        /*00da*/ 	.short	(.L_40 - .L_39)
	.align		4
.L_39:
        /*00dc*/ 	.word	index@(_Z27stencil_2d_register_blockedPfS_ii)
        /*00e0*/ 	.word	0x00000000


	//----- nvinfo : EIATTR_MIN_STACK_SIZE
	.align		4
.L_40:
        /*00e4*/ 	.byte	0x04, 0x12
        /*00e6*/ 	.short	(.L_42 - .L_41)
	.align		4
.L_41:
        /*00e8*/ 	.word	index@(_Z17stencil_2d_sharedPfS_ii)
        /*00ec*/ 	.word	0x00000000


	//----- nvinfo : EIATTR_MIN_STACK_SIZE
	.align		4
.L_42:
        /*00f0*/ 	.byte	0x04, 0x12
        /*00f2*/ 	.short	(.L_44 - .L_43)
	.align		4
.L_43:
        /*00f4*/ 	.word	index@(_Z16stencil_2d_naivePfS_ii)
        /*00f8*/ 	.word	0x00000000


	//----- nvinfo : EIATTR_MIN_STACK_SIZE
	.align		4
.L_44:
        /*00fc*/ 	.byte	0x04, 0x12
        /*00fe*/ 	.short	(.L_46 - .L_45)
	.align		4
.L_45:
        /*0100*/ 	.word	index@(_Z20stencil_1d_coarsenedPfS_i)
        /*0104*/ 	.word	0x00000000


	//----- nvinfo : EIATTR_MIN_STACK_SIZE
	.align		4
.L_46:
        /*0108*/ 	.byte	0x04, 0x12
        /*010a*/ 	.short	(.L_48 - .L_47)
	.align		4
.L_47:
        /*010c*/ 	.word	index@(_Z17stencil_1d_sharedPfS_i)
        /*0110*/ 	.word	0x00000000


	//----- nvinfo : EIATTR_MIN_STACK_SIZE
	.align		4
.L_48:
        /*0114*/ 	.byte	0x04, 0x12
        /*0116*/ 	.short	(.L_50 - .L_49)
	.align		4
.L_49:
        /*0118*/ 	.word	index@(_Z16stencil_1d_naivePfS_i)
        /*011c*/ 	.word	0x00000000
.L_50:


//--------------------- .nv.compat                --------------------------
	.section	.nv.compat,"",@"SHT_CUDA_COMPAT_INFO"
	.align	4
        /*0000*/ 	.byte	0x02, 0x09, 0x00, 0x00, 0x02, 0x02, 0x01, 0x00, 0x02, 0x05, 0x05, 0x00, 0x03, 0x07, 0x01, 0x01
        /*0010*/ 	.byte	0x02, 0x03, 0x00, 0x00, 0x02, 0x06, 0x01, 0x00, 0x04, 0x0b, 0x08, 0x00, 0x09, 0x00, 0x00, 0x00
        /*0020*/ 	.byte	0x00, 0x00, 0x00, 0x00


//--------------------- .nv.info._Z17stencil_3d_sharedPfS_iii --------------------------
	.section	.nv.info._Z17stencil_3d_sharedPfS_iii,"",@"SHT_CUDA_INFO"
	.sectionflags	@""
	.align	4


	//----- nvinfo : EIATTR_CUDA_API_VERSION
	.align		4
        /*0000*/ 	.byte	0x04, 0x37
        /*0002*/ 	.short	(.L_52 - .L_51)
.L_51:
        /*0004*/ 	.word	0x00000082


	//----- nvinfo : EIATTR_KPARAM_INFO
	.align		4
.L_52:
        /*0008*/ 	.byte	0x04, 0x17
        /*000a*/ 	.short	(.L_54 - .L_53)
.L_53:
        /*000c*/ 	.word	0x00000000
        /*0010*/ 	.short	0x0004
        /*0012*/ 	.short	0x0018
        /*0014*/ 	.byte	0x00, 0xf0, 0x11, 0x00


	//----- nvinfo : EIATTR_KPARAM_INFO
	.align		4
.L_54:
        /*0018*/ 	.byte	0x04, 0x17
        /*001a*/ 	.short	(.L_56 - .L_55)
.L_55:
        /*001c*/ 	.word	0x00000000
        /*0020*/ 	.short	0x0003
        /*0022*/ 	.short	0x0014
        /*0024*/ 	.byte	0x00, 0xf0, 0x11, 0x00


	//----- nvinfo : EIATTR_KPARAM_INFO
	.align		4
.L_56:
        /*0028*/ 	.byte	0x04, 0x17
        /*002a*/ 	.short	(.L_58 - .L_57)
.L_57:
        /*002c*/ 	.word	0x00000000
        /*0030*/ 	.short	0x0002
        /*0032*/ 	.short	0x0010
        /*0034*/ 	.byte	0x00, 0xf0, 0x11, 0x00


	//----- nvinfo : EIATTR_KPARAM_INFO
	.align		4
.L_58:
        /*0038*/ 	.byte	0x04, 0x17
        /*003a*/ 	.short	(.L_60 - .L_59)
.L_59:
        /*003c*/ 	.word	0x00000000
        /*0040*/ 	.short	0x0001
        /*0042*/ 	.short	0x0008
        /*0044*/ 	.byte	0x00, 0xf5, 0x21, 0x00


	//----- nvinfo : EIATTR_KPARAM_INFO
	.align		4
.L_60:
        /*0048*/ 	.byte	0x04, 0x17
        /*004a*/ 	.short	(.L_62 - .L_61)
.L_61:
        /*004c*/ 	.word	0x00000000
        /*0050*/ 	.short	0x0000
        /*0052*/ 	.short	0x0000
        /*0054*/ 	.byte	0x00, 0xf5, 0x21, 0x00


	//----- nvinfo : EIATTR_SPARSE_MMA_MASK
	.align		4
.L_62:
        /*0058*/ 	.byte	0x03, 0x50
        /*005a*/ 	.short	0x0000


	//----- nvinfo : EIATTR_MAXREG_COUNT
	.align		4
        /*005c*/ 	.byte	0x03, 0x1b
        /*005e*/ 	.short	0x00ff


	//----- nvinfo : EIATTR_NUM_BARRIERS
	.align		4
        /*0060*/ 	.byte	0x02, 0x4c
        /*0062*/ 	.byte	0x01
	.zero		1


	//----- nvinfo : EIATTR_MERCURY_ISA_VERSION
	.align		4
        /*0064*/ 	.byte	0x03, 0x5f
        /*0066*/ 	.short	0x0101


	//----- nvinfo : EIATTR_VRC_CTA_INIT_COUNT
	.align		4
        /*0068*/ 	.byte	0x02, 0x4a
	.zero		1
	.zero		1


	//----- nvinfo : EIATTR_EXIT_INSTR_OFFSETS
	.align		4
        /*006c*/ 	.byte	0x04, 0x1c
        /*006e*/ 	.short	(.L_64 - .L_63)


	//   ....[0]....
.L_63:
        /*0070*/ 	.word	0x000005e0


	//   ....[1]....
        /*0074*/ 	.word	0x000009f0


	//----- nvinfo : EIATTR_CRS_STACK_SIZE
	.align		4
.L_64:
        /*0078*/ 	.byte	0x04, 0x1e
        /*007a*/ 	.short	(.L_66 - .L_65)
.L_65:
        /*007c*/ 	.word	0x00000000


	//----- nvinfo : EIATTR_CBANK_PARAM_SIZE
	.align		4
.L_66:
        /*0080*/ 	.byte	0x03, 0x19
        /*0082*/ 	.short	0x001c


	//----- nvinfo : EIATTR_PARAM_CBANK
	.align		4
        /*0084*/ 	.byte	0x04, 0x0a
        /*0086*/ 	.short	(.L_68 - .L_67)
	.align		4
.L_67:
        /*0088*/ 	.word	index@(.nv.constant0._Z17stencil_3d_sharedPfS_iii)
        /*008c*/ 	.short	0x0380
        /*008e*/ 	.short	0x001c


	//----- nvinfo : EIATTR_SW_WAR
	.align		4
.L_68:
        /*0090*/ 	.byte	0x04, 0x36
        /*0092*/ 	.short	(.L_70 - .L_69)
.L_69:
        /*0094*/ 	.word	0x00000008
.L_70:


//--------------------- .nv.info._Z16stencil_3d_naivePfS_iii --------------------------
	.section	.nv.info._Z16stencil_3d_naivePfS_iii,"",@"SHT_CUDA_INFO"
	.sectionflags	@""
	.align	4


	//----- nvinfo : EIATTR_CUDA_API_VERSION
	.align		4
        /*0000*/ 	.byte	0x04, 0x37
        /*0002*/ 	.short	(.L_72 - .L_71)
.L_71:
        /*0004*/ 	.word	0x00000082


	//----- nvinfo : EIATTR_KPARAM_INFO
	.align		4
.L_72:
        /*0008*/ 	.byte	0x04, 0x17
        /*000a*/ 	.short	(.L_74 - .L_73)
.L_73:
        /*000c*/ 	.word	0x00000000
        /*0010*/ 	.short	0x0004
        /*0012*/ 	.short	0x0018
        /*0014*/ 	.byte	0x00, 0xf0, 0x11, 0x00


	//----- nvinfo : EIATTR_KPARAM_INFO
	.align		4
.L_74:
        /*0018*/ 	.byte	0x04, 0x17
        /*001a*/ 	.short	(.L_76 - .L_75)
.L_75:
        /*001c*/ 	.word	0x00000000
        /*0020*/ 	.short	0x0003
        /*0022*/ 	.short	0x0014
        /*0024*/ 	.byte	0x00, 0xf0, 0x11, 0x00


	//----- nvinfo : EIATTR_KPARAM_INFO
	.align		4
.L_76:
        /*0028*/ 	.byte	0x04, 0x17
        /*002a*/ 	.short	(.L_78 - .L_77)
.L_77:
        /*002c*/ 	.word	0x00000000
        /*0030*/ 	.short	0x0002
        /*0032*/ 	.short	0x0010
        /*0034*/ 	.byte	0x00, 0xf0, 0x11, 0x00


	//----- nvinfo : EIATTR_KPARAM_INFO
	.align		4
.L_78:
        /*0038*/ 	.byte	0x04, 0x17
        /*003a*/ 	.short	(.L_80 - .L_79)
.L_79:
        /*003c*/ 	.word	0x00000000
        /*0040*/ 	.short	0x0001
        /*0042*/ 	.short	0x0008
        /*0044*/ 	.byte	0x00, 0xf5, 0x21, 0x00


	//----- nvinfo : EIATTR_KPARAM_INFO
	.align		4
.L_80:
        /*0048*/ 	.byte	0x04, 0x17
        /*004a*/ 	.short	(.L_82 - .L_81)
.L_81:
        /*004c*/ 	.word	0x00000000
        /*0050*/ 	.short	0x0000
        /*0052*/ 	.short	0x0000
        /*0054*/ 	.byte	0x00, 0xf5, 0x21, 0x00


	//----- nvinfo : EIATTR_SPARSE_MMA_MASK
	.align		4
.L_82:
        /*0058*/ 	.byte	0x03, 0x50
        /*005a*/ 	.short	0x0000


	//----- nvinfo : EIATTR_MAXREG_COUNT
	.align		4
        /*005c*/ 	.byte	0x03, 0x1b
        /*005e*/ 	.short	0x00ff


	//----- nvinfo : EIATTR_MERCURY_ISA_VERSION
	.align		4
        /*0060*/ 	.byte	0x03, 0x5f
        /*0062*/ 	.short	0x0101


	//----- nvinfo : EIATTR_VRC_CTA_INIT_COUNT
	.align		4
        /*0064*/ 	.byte	0x02, 0x4a
	.zero		1
	.zero		1


	//----- nvinfo : EIATTR_EXIT_INSTR_OFFSETS
	.align		4
        /*0068*/ 	.byte	0x04, 0x1c
        /*006a*/ 	.short	(.L_84 - .L_83)


	//   ....[0]....
.L_83:
        /*006c*/ 	.word	0x00000380


	//   ....[1]....
        /*0070*/ 	.word	0x000003d0


	//   ....[2]....
        /*0074*/ 	.word	0x00000460


	//----- nvinfo : EIATTR_CRS_STACK_SIZE
	.align		4
.L_84:
        /*0078*/ 	.byte	0x04, 0x1e
        /*007a*/ 	.short	(.L_86 - .L_85)
.L_85:
        /*007c*/ 	.word	0x00000000


	//----- nvinfo : EIATTR_CBANK_PARAM_SIZE
	.align		4
.L_86:
        /*0080*/ 	.byte	0x03, 0x19
        /*0082*/ 	.short	0x001c


	//----- nvinfo : EIATTR_PARAM_CBANK
	.align		4
        /*0084*/ 	.byte	0x04, 0x0a
        /*0086*/ 	.short	(.L_88 - .L_87)
	.align		4
.L_87:
        /*0088*/ 	.word	index@(.nv.constant0._Z16stencil_3d_naivePfS_iii)
        /*008c*/ 	.short	0x0380
        /*008e*/ 	.short	0x001c


	//----- nvinfo : EIATTR_SW_WAR
	.align		4
.L_88:
        /*0090*/ 	.byte	0x04, 0x36
        /*0092*/ 	.short	(.L_90 - .L_89)
.L_89:
        /*0094*/ 	.word	0x00000008
.L_90:


//--------------------- .nv.info._Z27stencil_2d_register_blockedPfS_ii --------------------------
	.section	.nv.info._Z27stencil_2d_register_blockedPfS_ii,"",@"SHT_CUDA_INFO"
	.sectionflags	@""
	.align	4


	//----- nvinfo : EIATTR_CUDA_API_VERSION
	.align		4
        /*0000*/ 	.byte	0x04, 0x37
        /*0002*/ 	.short	(.L_92 - .L_91)
.L_91:
        /*0004*/ 	.word	0x00000082


	//----- nvinfo : EIATTR_KPARAM_INFO
	.align		4
.L_92:
        /*0008*/ 	.byte	0x04, 0x17
        /*000a*/ 	.short	(.L_94 - .L_93)
.L_93:
        /*000c*/ 	.word	0x00000000
        /*0010*/ 	.short	0x0003
        /*0012*/ 	.short	0x0014
        /*0014*/ 	.byte	0x00, 0xf0, 0x11, 0x00


	//----- nvinfo : EIATTR_KPARAM_INFO
	.align		4
.L_94:
        /*0018*/ 	.byte	0x04, 0x17
        /*001a*/ 	.short	(.L_96 - .L_95)
.L_95:
        /*001c*/ 	.word	0x00000000
        /*0020*/ 	.short	0x0002
        /*0022*/ 	.short	0x0010
        /*0024*/ 	.byte	0x00, 0xf0, 0x11, 0x00


	//----- nvinfo : EIATTR_KPARAM_INFO
	.align		4
.L_96:
        /*0028*/ 	.byte	0x04, 0x17
        /*002a*/ 	.short	(.L_98 - .L_97)
.L_97:
        /*002c*/ 	.word	0x00000000
        /*0030*/ 	.short	0x0001
        /*0032*/ 	.short	0x0008
        /*0034*/ 	.byte	0x00, 0xf5, 0x21, 0x00


	//----- nvinfo : EIATTR_KPARAM_INFO
	.align		4
.L_98:
        /*0038*/ 	.byte	0x04, 0x17
        /*003a*/ 	.short	(.L_100 - .L_99)
.L_99:
        /*003c*/ 	.word	0x00000000
        /*0040*/ 	.short	0x0000
        /*0042*/ 	.short	0x0000
        /*0044*/ 	.byte	0x00, 0xf5, 0x21, 0x00


	//----- nvinfo : EIATTR_SPARSE_MMA_MASK
	.align		4
.L_100:
        /*0048*/ 	.byte	0x03, 0x50
        /*004a*/ 	.short	0x0000


	//----- nvinfo : EIATTR_MAXREG_COUNT
	.align		4
        /*004c*/ 	.byte	0x03, 0x1b
        /*004e*/ 	.short	0x00ff


	//----- nvinfo : EIATTR_NUM_BARRIERS
	.align		4
        /*0050*/ 	.byte	0x02, 0x4c
        /*0052*/ 	.byte	0x01
	.zero		1


	//----- nvinfo : EIATTR_MERCURY_ISA_VERSION
	.align		4
        /*0054*/ 	.byte	0x03, 0x5f
        /*0056*/ 	.short	0x0101


	//----- nvinfo : EIATTR_VRC_CTA_INIT_COUNT
	.align		4
        /*0058*/ 	.byte	0x02, 0x4a
	.zero		1
	.zero		1


	//----- nvinfo : EIATTR_EXIT_INSTR_OFFSETS
	.align		4
        /*005c*/ 	.byte	0x04, 0x1c
        /*005e*/ 	.short	(.L_102 - .L_101)


	//   ....[0]....
.L_101:
        /*0060*/ 	.word	0x00000230


	//   ....[1]....
        /*0064*/ 	.word	0x000002a0


	//   ....[2]....
        /*0068*/ 	.word	0x000003c0


	//----- nvinfo : EIATTR_CBANK_PARAM_SIZE
	.align		4
.L_102:
        /*006c*/ 	.byte	0x03, 0x19
        /*006e*/ 	.short	0x0018


	//----- nvinfo : EIATTR_PARAM_CBANK
	.align		4
        /*0070*/ 	.byte	0x04, 0x0a
        /*0072*/ 	.short	(.L_104 - .L_103)
	.align		4
.L_103:
        /*0074*/ 	.word	index@(.nv.constant0._Z27stencil_2d_register_blockedPfS_ii)
        /*0078*/ 	.short	0x0380
        /*007a*/ 	.short	0x0018


	//----- nvinfo : EIATTR_SW_WAR
	.align		4
.L_104:
        /*007c*/ 	.byte	0x04, 0x36
        /*007e*/ 	.short	(.L_106 - .L_105)
.L_105:
        /*0080*/ 	.word	0x00000008
.L_106:


//--------------------- .nv.info._Z17stencil_2d_sharedPfS_ii --------------------------
	.section	.nv.info._Z17stencil_2d_sharedPfS_ii,"",@"SHT_CUDA_INFO"
	.sectionflags	@""
	.align	4


	//----- nvinfo : EIATTR_CUDA_API_VERSION
	.align		4
        /*0000*/ 	.byte	0x04, 0x37
        /*0002*/ 	.short	(.L_108 - .L_107)
.L_107:
        /*0004*/ 	.word	0x00000082


	//----- nvinfo : EIATTR_KPARAM_INFO
	.align		4
.L_108:
        /*0008*/ 	.byte	0x04, 0x17
        /*000a*/ 	.short	(.L_110 - .L_109)
.L_109:
        /*000c*/ 	.word	0x00000000
        /*0010*/ 	.short	0x0003
        /*0012*/ 	.short	0x0014
        /*0014*/ 	.byte	0x00, 0xf0, 0x11, 0x00


	//----- nvinfo : EIATTR_KPARAM_INFO
	.align		4
.L_110:
        /*0018*/ 	.byte	0x04, 0x17
        /*001a*/ 	.short	(.L_112 - .L_111)
.L_111:
        /*001c*/ 	.word	0x00000000
        /*0020*/ 	.short	0x0002
        /*0022*/ 	.short	0x0010
        /*0024*/ 	.byte	0x00, 0xf0, 0x11, 0x00


	//----- nvinfo : EIATTR_KPARAM_INFO
	.align		4
.L_112:
        /*0028*/ 	.byte	0x04, 0x17
        /*002a*/ 	.short	(.L_114 - .L_113)
.L_113:
        /*002c*/ 	.word	0x00000000
        /*0030*/ 	.short	0x0001
        /*0032*/ 	.short	0x0008
        /*0034*/ 	.byte	0x00, 0xf5, 0x21, 0x00


	//----- nvinfo : EIATTR_KPARAM_INFO
	.align		4
.L_114:
        /*0038*/ 	.byte	0x04, 0x17
        /*003a*/ 	.short	(.L_116 - .L_115)
.L_115:
        /*003c*/ 	.word	0x00000000
        /*0040*/ 	.short	0x0000
        /*0042*/ 	.short	0x0000
        /*0044*/ 	.byte	0x00, 0xf5, 0x21, 0x00


	//----- nvinfo : EIATTR_SPARSE_MMA_MASK
	.align		4
.L_116:
        /*0048*/ 	.byte	0x03, 0x50
        /*004a*/ 	.short	0x0000


	//----- nvinfo : EIATTR_MAXREG_COUNT
	.align		4
        /*004c*/ 	.byte	0x03, 0x1b
        /*004e*/ 	.short	0x00ff


	//----- nvinfo : EIATTR_NUM_BARRIERS
	.align		4
        /*0050*/ 	.byte	0x02, 0x4c
        /*0052*/ 	.byte	0x01
	.zero		1


	//----- nvinfo : EIATTR_MERCURY_ISA_VERSION
	.align		4
        /*0054*/ 	.byte	0x03, 0x5f
        /*0056*/ 	.short	0x0101


	//----- nvinfo : EIATTR_VRC_CTA_INIT_COUNT
	.align		4
        /*0058*/ 	.byte	0x02, 0x4a
	.zero		1
	.zero		1


	//----- nvinfo : EIATTR_EXIT_INSTR_OFFSETS
	.align		4
        /*005c*/ 	.byte	0x04, 0x1c
        /*005e*/ 	.short	(.L_118 - .L_117)


	//   ....[0]....
.L_117:
        /*0060*/ 	.word	0x000004e0


	//   ....[1]....
        /*0064*/ 	.word	0x00000520


	//   ....[2]....
        /*0068*/ 	.word	0x000005a0


	//----- nvinfo : EIATTR_CRS_STACK_SIZE
	.align		4
.L_118:
        /*006c*/ 	.byte	0x04, 0x1e
        /*006e*/ 	.short	(.L_120 - .L_119)
.L_119:
        /*0070*/ 	.word	0x00000000


	//----- nvinfo : EIATTR_CBANK_PARAM_SIZE
	.align		4
.L_120:
        /*0074*/ 	.byte	0x03, 0x19
        /*0076*/ 	.short	0x0018


	//----- nvinfo : EIATTR_PARAM_CBANK
	.align		4
        /*0078*/ 	.byte	0x04, 0x0a
        /*007a*/ 	.short	(.L_122 - .L_121)
	.align		4
.L_121:
        /*007c*/ 	.word	index@(.nv.constant0._Z17stencil_2d_sharedPfS_ii)
        /*0080*/ 	.short	0x0380
        /*0082*/ 	.short	0x0018


	//----- nvinfo : EIATTR_SW_WAR
	.align		4
.L_122:
        /*0084*/ 	.byte	0x04, 0x36
        /*0086*/ 	.short	(.L_124 - .L_123)
.L_123:
        /*0088*/ 	.word	0x00000008
.L_124:


//--------------------- .nv.info._Z16stencil_2d_naivePfS_ii --------------------------
	.section	.nv.info._Z16stencil_2d_naivePfS_ii,"",@"SHT_CUDA_INFO"
	.sectionflags	@""
	.align	4


	//----- nvinfo : EIATTR_CUDA_API_VERSION
	.align		4
        /*0000*/ 	.byte	0x04, 0x37
        /*0002*/ 	.short	(.L_126 - .L_125)
.L_125:
        /*0004*/ 	.word	0x00000082


	//----- nvinfo : EIATTR_KPARAM_INFO
	.align		4
.L_126:
        /*0008*/ 	.byte	0x04, 0x17
        /*000a*/ 	.short	(.L_128 - .L_127)
.L_127:
        /*000c*/ 	.word	0x00000000
        /*0010*/ 	.short	0x0003
        /*0012*/ 	.short	0x0014
        /*0014*/ 	.byte	0x00, 0xf0, 0x11, 0x00


	//----- nvinfo : EIATTR_KPARAM_INFO
	.align		4
.L_128:
        /*0018*/ 	.byte	0x04, 0x17
        /*001a*/ 	.short	(.L_130 - .L_129)
.L_129:
        /*001c*/ 	.word	0x00000000
        /*0020*/ 	.short	0x0002
        /*0022*/ 	.short	0x0010
        /*0024*/ 	.byte	0x00, 0xf0, 0x11, 0x00


	//----- nvinfo : EIATTR_KPARAM_INFO
	.align		4
.L_130:
        /*0028*/ 	.byte	0x04, 0x17
        /*002a*/ 	.short	(.L_132 - .L_131)
.L_131:
        /*002c*/ 	.word	0x00000000
        /*0030*/ 	.short	0x0001
        /*0032*/ 	.short	0x0008
        /*0034*/ 	.byte	0x00, 0xf5, 0x21, 0x00


	//----- nvinfo : EIATTR_KPARAM_INFO
	.align		4
.L_132:
        /*0038*/ 	.byte	0x04, 0x17
        /*003a*/ 	.short	(.L_134 - .L_133)
.L_133:
        /*003c*/ 	.word	0x00000000
        /*0040*/ 	.short	0x0000
        /*0042*/ 	.short	0x0000
        /*0044*/ 	.byte	0x00, 0xf5, 0x21, 0x00


	//----- nvinfo : EIATTR_SPARSE_MMA_MASK
	.align		4
.L_134:
        /*0048*/ 	.byte	0x03, 0x50
        /*004a*/ 	.short	0x0000


	//----- nvinfo : EIATTR_MAXREG_COUNT
	.align		4
        /*004c*/ 	.byte	0x03, 0x1b
        /*004e*/ 	.short	0x00ff


	//----- nvinfo : EIATTR_MERCURY_ISA_VERSION
	.align		4
        /*0050*/ 	.byte	0x03, 0x5f
        /*0052*/ 	.short	0x0101


	//----- nvinfo : EIATTR_VRC_CTA_INIT_COUNT
	.align		4
        /*0054*/ 	.byte	0x02, 0x4a
	.zero		1
	.zero		1


	//----- nvinfo : EIATTR_EXIT_INSTR_OFFSETS
	.align		4
        /*0058*/ 	.byte	0x04, 0x1c
        /*005a*/ 	.short	(.L_136 - .L_135)


	//   ....[0]....
.L_135:
        /*005c*/ 	.word	0x00000250


	//   ....[1]....
        /*0060*/ 	.word	0x00000280


	//   ....[2]....
        /*0064*/ 	.word	0x000002f0


	//----- nvinfo : EIATTR_CRS_STACK_SIZE
	.align		4
.L_136:
        /*0068*/ 	.byte	0x04, 0x1e
        /*006a*/ 	.short	(.L_138 - .L_137)
.L_137:
        /*006c*/ 	.word	0x00000000


	//----- nvinfo : EIATTR_CBANK_PARAM_SIZE
	.align		4
.L_138:
        /*0070*/ 	.byte	0x03, 0x19
        /*0072*/ 	.short	0x0018


	//----- nvinfo : EIATTR_PARAM_CBANK
	.align		4
        /*0074*/ 	.byte	0x04, 0x0a
        /*0076*/ 	.short	(.L_140 - .L_139)
	.align		4
.L_139:
        /*0078*/ 	.word	index@(.nv.constant0._Z16stencil_2d_naivePfS_ii)
        /*007c*/ 	.short	0x0380
        /*007e*/ 	.short	0x0018


	//----- nvinfo : EIATTR_SW_WAR
	.align		4
.L_140:
        /*0080*/ 	.byte	0x04, 0x36
        /*0082*/ 	.short	(.L_142 - .L_141)
.L_141:
        /*0084*/ 	.word	0x00000008
.L_142:


//--------------------- .nv.info._Z20stencil_1d_coarsenedPfS_i --------------------------
	.section	.nv.info._Z20stencil_1d_coarsenedPfS_i,"",@"SHT_CUDA_INFO"
	.sectionflags	@""
	.align	4


	//----- nvinfo : EIATTR_CUDA_API_VERSION
	.align		4
        /*0000*/ 	.byte	0x04, 0x37
        /*0002*/ 	.short	(.L_144 - .L_143)
.L_143:
        /*0004*/ 	.word	0x00000082


	//----- nvinfo : EIATTR_KPARAM_INFO
	.align		4
.L_144:
        /*0008*/ 	.byte	0x04, 0x17
        /*000a*/ 	.short	(.L_146 - .L_145)
.L_145:
        /*000c*/ 	.word	0x00000000
        /*0010*/ 	.short	0x0002
        /*0012*/ 	.short	0x0010
        /*0014*/ 	.byte	0x00, 0xf0, 0x11, 0x00


	//----- nvinfo : EIATTR_KPARAM_INFO
	.align		4
.L_146:
        /*0018*/ 	.byte	0x04, 0x17
        /*001a*/ 	.short	(.L_148 - .L_147)
.L_147:
        /*001c*/ 	.word	0x00000000
        /*0020*/ 	.short	0x0001
        /*0022*/ 	.short	0x0008
        /*0024*/ 	.byte	0x00, 0xf5, 0x21, 0x00


	//----- nvinfo : EIATTR_KPARAM_INFO
	.align		4
.L_148:
        /*0028*/ 	.byte	0x04, 0x17
        /*002a*/ 	.short	(.L_150 - .L_149)
.L_149:
        /*002c*/ 	.word	0x00000000
        /*0030*/ 	.short	0x0000
        /*0032*/ 	.short	0x0000
        /*0034*/ 	.byte	0x00, 0xf5, 0x21, 0x00


	//----- nvinfo : EIATTR_SPARSE_MMA_MASK
	.align		4
.L_150:
        /*0038*/ 	.byte	0x03, 0x50
        /*003a*/ 	.short	0x0000


	//----- nvinfo : EIATTR_MAXREG_COUNT
	.align		4
        /*003c*/ 	.byte	0x03, 0x1b
        /*003e*/ 	.short	0x00ff


	//----- nvinfo : EIATTR_NUM_BARRIERS
	.align		4
        /*0040*/ 	.byte	0x02, 0x4c
        /*0042*/ 	.byte	0x01
	.zero		1


	//----- nvinfo : EIATTR_MERCURY_ISA_VERSION
	.align		4
        /*0044*/ 	.byte	0x03, 0x5f
        /*0046*/ 	.short	0x0101


	//----- nvinfo : EIATTR_VRC_CTA_INIT_COUNT
	.align		4
        /*0048*/ 	.byte	0x02, 0x4a
	.zero		1
	.zero		1


	//----- nvinfo : EIATTR_EXIT_INSTR_OFFSETS
	.align		4
        /*004c*/ 	.byte	0x04, 0x1c
        /*004e*/ 	.short	(.L_152 - .L_151)


	//   ....[0]....
.L_151:
        /*0050*/ 	.word	0x00000860


	//   ....[1]....
        /*0054*/ 	.word	0x000008b0


	//   ....[2]....
        /*0058*/ 	.word	0x00000980


	//----- nvinfo : EIATTR_CRS_STACK_SIZE
	.align		4
.L_152:
        /*005c*/ 	.byte	0x04, 0x1e
        /*005e*/ 	.short	(.L_154 - .L_153)
.L_153:
        /*0060*/ 	.word	0x00000000


	//----- nvinfo : EIATTR_CBANK_PARAM_SIZE
	.align		4
.L_154:
        /*0064*/ 	.byte	0x03, 0x19
        /*0066*/ 	.short	0x0014


	//----- nvinfo : EIATTR_PARAM_CBANK
	.align		4
        /*0068*/ 	.byte	0x04, 0x0a
        /*006a*/ 	.short	(.L_156 - .L_155)
	.align		4
.L_155:
        /*006c*/ 	.word	index@(.nv.constant0._Z20stencil_1d_coarsenedPfS_i)
        /*0070*/ 	.short	0x0380
        /*0072*/ 	.short	0x0014


	//----- nvinfo : EIATTR_SW_WAR
	.align		4
.L_156:
        /*0074*/ 	.byte	0x04, 0x36
        /*0076*/ 	.short	(.L_158 - .L_157)
.L_157:
        /*0078*/ 	.word	0x00000008
.L_158:


//--------------------- .nv.info._Z17stencil_1d_sharedPfS_i --------------------------
	.section	.nv.info._Z17stencil_1d_sharedPfS_i,"",@"SHT_CUDA_INFO"
	.sectionflags	@""
	.align	4


	//----- nvinfo : EIATTR_CUDA_API_VERSION
	.align		4
        /*0000*/ 	.byte	0x04, 0x37
        /*0002*/ 	.short	(.L_160 - .L_159)
.L_159:
        /*0004*/ 	.word	0x00000082


	//----- nvinfo : EIATTR_KPARAM_INFO
	.align		4
.L_160:
        /*0008*/ 	.byte	0x04, 0x17
        /*000a*/ 	.short	(.L_162 - .L_161)
.L_161:
        /*000c*/ 	.word	0x00000000
        /*0010*/ 	.short	0x0002
        /*0012*/ 	.short	0x0010
        /*0014*/ 	.byte	0x00, 0xf0, 0x11, 0x00


	//----- nvinfo : EIATTR_KPARAM_INFO
	.align		4
.L_162:
        /*0018*/ 	.byte	0x04, 0x17
        /*001a*/ 	.short	(.L_164 - .L_163)
.L_163:
        /*001c*/ 	.word	0x00000000
        /*0020*/ 	.short	0x0001
        /*0022*/ 	.short	0x0008
        /*0024*/ 	.byte	0x00, 0xf5, 0x21, 0x00


	//----- nvinfo : EIATTR_KPARAM_INFO
	.align		4
.L_164:
        /*0028*/ 	.byte	0x04, 0x17
        /*002a*/ 	.short	(.L_166 - .L_165)
.L_165:
        /*002c*/ 	.word	0x00000000
        /*0030*/ 	.short	0x0000
        /*0032*/ 	.short	0x0000
        /*0034*/ 	.byte	0x00, 0xf5, 0x21, 0x00


	//----- nvinfo : EIATTR_SPARSE_MMA_MASK
	.align		4
.L_166:
        /*0038*/ 	.byte	0x03, 0x50
        /*003a*/ 	.short	0x0000


	//----- nvinfo : EIATTR_MAXREG_COUNT
	.align		4
        /*003c*/ 	.byte	0x03, 0x1b
        /*003e*/ 	.short	0x00ff


	//----- nvinfo : EIATTR_NUM_BARRIERS
	.align		4
        /*0040*/ 	.byte	0x02, 0x4c
        /*0042*/ 	.byte	0x01
	.zero		1


	//----- nvinfo : EIATTR_MERCURY_ISA_VERSION
	.align		4
        /*0044*/ 	.byte	0x03, 0x5f
        /*0046*/ 	.short	0x0101


	//----- nvinfo : EIATTR_VRC_CTA_INIT_COUNT
	.align		4
        /*0048*/ 	.byte	0x02, 0x4a
	.zero		1
	.zero		1


	//----- nvinfo : EIATTR_EXIT_INSTR_OFFSETS
	.align		4
        /*004c*/ 	.byte	0x04, 0x1c
        /*004e*/ 	.short	(.L_168 - .L_167)


	//   ....[0]....
.L_167:
        /*0050*/ 	.word	0x00000400


	//   ....[1]....
        /*0054*/ 	.word	0x00000410


	//   ....[2]....
        /*0058*/ 	.word	0x00000460


	//----- nvinfo : EIATTR_CRS_STACK_SIZE
	.align		4
.L_168:
        /*005c*/ 	.byte	0x04, 0x1e
        /*005e*/ 	.short	(.L_170 - .L_169)
.L_169:
        /*0060*/ 	.word	0x00000000


	//----- nvinfo : EIATTR_CBANK_PARAM_SIZE
	.align		4
.L_170:
        /*0064*/ 	.byte	0x03, 0x19
        /*0066*/ 	.short	0x0014


	//----- nvinfo : EIATTR_PARAM_CBANK
	.align		4
        /*0068*/ 	.byte	0x04, 0x0a
        /*006a*/ 	.short	(.L_172 - .L_171)
	.align		4
.L_171:
        /*006c*/ 	.word	index@(.nv.constant0._Z17stencil_1d_sharedPfS_i)
        /*0070*/ 	.short	0x0380
        /*0072*/ 	.short	0x0014


	//----- nvinfo : EIATTR_SW_WAR
	.align		4
.L_172:
        /*0074*/ 	.byte	0x04, 0x36
        /*0076*/ 	.short	(.L_174 - .L_173)
.L_173:
        /*0078*/ 	.word	0x00000008
.L_174:


//--------------------- .nv.info._Z16stencil_1d_naivePfS_i --------------------------
	.section	.nv.info._Z16stencil_1d_naivePfS_i,"",@"SHT_CUDA_INFO"
	.sectionflags	@""
	.align	4


	//----- nvinfo : EIATTR_CUDA_API_VERSION
	.align		4
        /*0000*/ 	.byte	0x04, 0x37
        /*0002*/ 	.short	(.L_176 - .L_175)
.L_175:
        /*0004*/ 	.word	0x00000082


	//----- nvinfo : EIATTR_KPARAM_INFO
	.align		4
.L_176:
        /*0008*/ 	.byte	0x04, 0x17
        /*000a*/ 	.short	(.L_178 - .L_177)
.L_177:
        /*000c*/ 	.word	0x00000000
        /*0010*/ 	.short	0x0002
        /*0012*/ 	.short	0x0010
        /*0014*/ 	.byte	0x00, 0xf0, 0x11, 0x00


	//----- nvinfo : EIATTR_KPARAM_INFO
	.align		4
.L_178:
        /*0018*/ 	.byte	0x04, 0x17
        /*001a*/ 	.short	(.L_180 - .L_179)
.L_179:
        /*001c*/ 	.word	0x00000000
        /*0020*/ 	.short	0x0001
        /*0022*/ 	.short	0x0008
        /*0024*/ 	.byte	0x00, 0xf5, 0x21, 0x00


	//----- nvinfo : EIATTR_KPARAM_INFO
	.align		4
.L_180:
        /*0028*/ 	.byte	0x04, 0x17
        /*002a*/ 	.short	(.L_182 - .L_181)
.L_181:
        /*002c*/ 	.word	0x00000000
        /*0030*/ 	.short	0x0000
        /*0032*/ 	.short	0x0000
        /*0034*/ 	.byte	0x00, 0xf5, 0x21, 0x00


	//----- nvinfo : EIATTR_SPARSE_MMA_MASK
	.align		4
.L_182:
        /*0038*/ 	.byte	0x03, 0x50
        /*003a*/ 	.short	0x0000


	//----- nvinfo : EIATTR_MAXREG_COUNT
	.align		4
        /*003c*/ 	.byte	0x03, 0x1b
        /*003e*/ 	.short	0x00ff


	//----- nvinfo : EIATTR_MERCURY_ISA_VERSION
	.align		4
        /*0040*/ 	.byte	0x03, 0x5f
        /*0042*/ 	.short	0x0101


	//----- nvinfo : EIATTR_VRC_CTA_INIT_COUNT
	.align		4
        /*0044*/ 	.byte	0x02, 0x4a
	.zero		1
	.zero		1


	//----- nvinfo : EIATTR_EXIT_INSTR_OFFSETS
	.align		4
        /*0048*/ 	.byte	0x04, 0x1c
        /*004a*/ 	.short	(.L_184 - .L_183)


	//   ....[0]....
.L_183:
        /*004c*/ 	.word	0x00000190


	//   ....[1]....
        /*0050*/ 	.word	0x000001b0


	//   ....[2]....
        /*0054*/ 	.word	0x00000220


	//----- nvinfo : EIATTR_CRS_STACK_SIZE
	.align		4
.L_184:
        /*0058*/ 	.byte	0x04, 0x1e
        /*005a*/ 	.short	(.L_186 - .L_185)
.L_185:
        /*005c*/ 	.word	0x00000000


	//----- nvinfo : EIATTR_CBANK_PARAM_SIZE
	.align		4
.L_186:
        /*0060*/ 	.byte	0x03, 0x19
        /*0062*/ 	.short	0x0014


	//----- nvinfo : EIATTR_PARAM_CBANK
	.align		4
        /*0064*/ 	.byte	0x04, 0x0a
        /*0066*/ 	.short	(.L_188 - .L_187)
	.align		4
.L_187:
        /*0068*/ 	.word	index@(.nv.constant0._Z16stencil_1d_naivePfS_i)
        /*006c*/ 	.short	0x0380
        /*006e*/ 	.short	0x0014


	//----- nvinfo : EIATTR_SW_WAR
	.align		4
.L_188:
        /*0070*/ 	.byte	0x04, 0x36
        /*0072*/ 	.short	(.L_190 - .L_189)
.L_189:
        /*0074*/ 	.word	0x00000008
.L_190:


//--------------------- .nv.callgraph             --------------------------
	.section	.nv.callgraph,"",@"SHT_CUDA_CALLGRAPH"
	.align	4
	.sectionentsize	8
	.align		4
        /*0000*/ 	.word	0x00000000
	.align		4
        /*0004*/ 	.word	0xffffffff
	.align		4
        /*0008*/ 	.word	0x00000000
	.align		4
        /*000c*/ 	.word	0xfffffffe
	.align		4
        /*0010*/ 	.word	0x00000000
	.align		4
        /*0014*/ 	.word	0xfffffffd
	.align		4
        /*0018*/ 	.word	0x00000000
	.align		4
        /*001c*/ 	.word	0xfffffffc


//--------------------- .nv.constant3             --------------------------
	.section	.nv.constant3,"a",@progbits
	.align	4
.nv.constant3:
	.type		c_stencil_1d,@object
	.size		c_stencil_1d,(c_laplacian_2d - c_stencil_1d)
c_stencil_1d:
	.zero		28
	.type		c_laplacian_2d,@object
	.size		c_laplacian_2d,(c_laplacian_3d - c_laplacian_2d)
c_laplacian_2d:
        /*001c*/ 	.byte	0x00, 0x00, 0x00, 0x00, 0x00, 0x00, 0x80, 0xbf, 0x00, 0x00, 0x00, 0x00, 0x00, 0x00, 0x80, 0xbf
        /*002c*/ 	.byte	0x00, 0x00, 0x80, 0x40, 0x00, 0x00, 0x80, 0xbf, 0x00, 0x00, 0x00, 0x00, 0x00, 0x00, 0x80, 0xbf
        /*003c*/ 	.byte	0x00, 0x00, 0x00, 0x00
	.type		c_laplacian_3d,@object
	.size		c_laplacian_3d,(.L_2 - c_laplacian_3d)
c_laplacian_3d:
	.zero		108
.L_2:


//--------------------- .text._Z17stencil_3d_sharedPfS_iii --------------------------
	.section	.text._Z17stencil_3d_sharedPfS_iii,"ax",@progbits
	.align	128
        .global         _Z17stencil_3d_sharedPfS_iii
        .type           _Z17stencil_3d_sharedPfS_iii,@function
        .size           _Z17stencil_3d_sharedPfS_iii,(.L_x_35 - _Z17stencil_3d_sharedPfS_iii)
        .other          _Z17stencil_3d_sharedPfS_iii,@"STO_CUDA_ENTRY STV_DEFAULT"
_Z17stencil_3d_sharedPfS_iii:
.text._Z17stencil_3d_sharedPfS_iii:
[----:B------:R-:W-:Y:S01]  /*0000*/  LDC R1, c[0x0][0x37c] ;  /* 0x0000df00ff017b82 */ /* 0x000fe20000000800 */
[----:B------:R-:W0:Y:S07]  /*0010*/  S2R R18, SR_TID.X ;  /* 0x0000000000127919 */ /* 0x000e2e0000002100 */
[----:B------:R-:W0:Y:S01]  /*0020*/  S2UR UR4, SR_CTAID.X ;  /* 0x00000000000479c3 */ /* 0x000e220000002500 */
[----:B------:R-:W1:Y:S01]  /*0030*/  LDCU UR8, c[0x0][0x398] ;  /* 0x00007300ff0877ac */ /* 0x000e620008000800 */
[----:B------:R-:W-:Y:S01]  /*0040*/  BSSY.RECONVERGENT B0, `(.L_x_0) ;  /* 0x0000055000007945 */ /* 0x000fe20003800200 */
[----:B------:R-:W2:Y:S01]  /*0050*/  S2R R16, SR_TID.Y ;  /* 0x0000000000107919 */ /* 0x000ea20000002200 */
[----:B------:R-:W3:Y:S04]  /*0060*/  S2R R20, SR_TID.Z ;  /* 0x0000000000147919 */ /* 0x000ee80000002300 */
[----:B------:R-:W0:Y:S08]  /*0070*/  LDC R19, c[0x0][0x360] ;  /* 0x0000d800ff137b82 */ /* 0x000e300000000800 */
[----:B------:R-:W4:Y:S08]  /*0080*/  LDC.64 R2, c[0x0][0x390] ;  /* 0x0000e400ff027b82 */ /* 0x000f300000000a00 */
[----:B------:R-:W2:Y:S08]  /*0090*/  S2UR UR5, SR_CTAID.Y ;  /* 0x00000000000579c3 */ /* 0x000eb00000002600 */
[----:B------:R-:W2:Y:S01]  /*00a0*/  LDC R21, c[0x0][0x364] ;  /* 0x0000d900ff157b82 */ /* 0x000ea20000000800 */
[----:B0-----:R-:W-:-:S02]  /*00b0*/  IMAD R5, R19, UR4, R18 ;  /* 0x0000000413057c24 */ /* 0x001fc4000f8e0212 */
[----:B------:R-:W-:-:S05]  /*00c0*/  VIADD R25, R19, 0x2 ;  /* 0x0000000213197836 */ /* 0x000fca0000000000 */
[----:B------:R-:W3:Y:S01]  /*00d0*/  S2UR UR6, SR_CTAID.Z ;  /* 0x00000000000679c3 */ /* 0x000ee20000002700 */
[----:B----4-:R-:W-:-:S04]  /*00e0*/  IADD3 R0, PT, PT, R2, -0x1, RZ ;  /* 0xffffffff02007810 */ /* 0x010fc80007ffe0ff */
[----:B------:R-:W-:-:S03]  /*00f0*/  ISETP.GE.AND P0, PT, R5, R0, PT ;  /* 0x000000000500720c */ /* 0x000fc60003f06270 */
[----:B------:R-:W3:Y:S01]  /*0100*/  LDC R23, c[0x0][0x368] ;  /* 0x0000da00ff177b82 */ /* 0x000ee20000000800 */
[----:B------:R-:W-:Y:S01]  /*0110*/  ISETP.LT.OR P0, PT, R5, 0x1, P0 ;  /* 0x000000010500780c */ /* 0x000fe20000701670 */
[C---:B--2---:R-:W-:Y:S01]  /*0120*/  IMAD R0, R21.reuse, UR5, R16 ;  /* 0x0000000515007c24 */ /* 0x044fe2000f8e0210 */
[----:B------:R-:W-:-:S04]  /*0130*/  IADD3 R6, PT, PT, R21, 0x2, RZ ;  /* 0x0000000215067810 */ /* 0x000fc80007ffe0ff */
[C---:B------:R-:W-:Y:S01]  /*0140*/  ISETP.EQ.OR P2, PT, R0.reuse, RZ, P0 ;  /* 0x000000ff0000720c */ /* 0x040fe20000742670 */
[----:B------:R-:W-:Y:S01]  /*0150*/  IMAD R17, R25, R6, RZ ;  /* 0x0000000619117224 */ /* 0x000fe200078e02ff */
[----:B------:R-:W-:-:S04]  /*0160*/  ISETP.GE.AND P0, PT, R0, R3, PT ;  /* 0x000000030000720c */ /* 0x000fc80003f06270 */
[----:B------:R-:W-:Y:S01]  /*0170*/  ISETP.GE.OR P0, PT, R5, R2, P0 ;  /* 0x000000020500720c */ /* 0x000fe20000706670 */
[----:B---3--:R-:W-:Y:S01]  /*0180*/  IMAD R4, R23, UR6, R20 ;  /* 0x0000000617047c24 */ /* 0x008fe2000f8e0214 */
[----:B------:R-:W0:Y:S05]  /*0190*/  LDCU.64 UR6, c[0x0][0x358] ;  /* 0x00006b00ff0677ac */ /* 0x000e2a0008000a00 */
[----:B------:R-:W-:Y:S02]  /*01a0*/  @!P2 IADD3 R7, PT, PT, R3, -0x1, RZ ;  /* 0xffffffff0307a810 */ /* 0x000fe40007ffe0ff */
[----:B-1----:R-:W-:Y:S02]  /*01b0*/  ISETP.GE.OR P1, PT, R4, UR8, P0 ;  /* 0x0000000804007c0c */ /* 0x002fe40008726670 */
[----:B------:R-:W-:-:S11]  /*01c0*/  ISETP.LT.AND P0, PT, R0, R7, !P2 ;  /* 0x000000070000720c */ /* 0x000fd60005701270 */
[----:B------:R-:W-:Y:S05]  /*01d0*/  @P1 BRA `(.L_x_1) ;  /* 0x0000000000ec1947 */ /* 0x000fea0003800000 */
[----:B------:R-:W1:Y:S01]  /*01e0*/  LDC.64 R10, c[0x0][0x380] ;  /* 0x0000e000ff0a7b82 */ /* 0x000e620000000a00 */
[----:B------:R-:W-:Y:S01]  /*01f0*/  UIADD3 UR4, UPT, UPT, UR8, -0x1, URZ ;  /* 0xffffffff08047890 */ /* 0x000fe2000fffe0ff */
[----:B------:R-:W-:Y:S01]  /*0200*/  ISETP.NE.AND P2, PT, R4, RZ, PT ;  /* 0x000000ff0400720c */ /* 0x000fe20003f45270 */
[----:B------:R-:W-:Y:S01]  /*0210*/  VIADD R6, R2, 0xffffffff ;  /* 0xffffffff02067836 */ /* 0x000fe20000000000 */
[----:B------:R-:W-:Y:S01]  /*0220*/  ISETP.NE.AND P5, PT, R0, RZ, PT ;  /* 0x000000ff0000720c */ /* 0x000fe20003fa5270 */
[----:B------:R-:W-:Y:S01]  /*0230*/  VIADD R9, R23, 0xffffffff ;  /* 0xffffffff17097836 */ /* 0x000fe20000000000 */
[----:B------:R-:W-:Y:S01]  /*0240*/  IADD3 R7, PT, PT, R3, -0x1, RZ ;  /* 0xffffffff03077810 */ /* 0x000fe20007ffe0ff */
[----:B------:R-:W-:Y:S01]  /*0250*/  VIADD R13, R21, 0xffffffff ;  /* 0xffffffff150d7836 */ /* 0x000fe20000000000 */
[----:B------:R-:W-:Y:S02]  /*0260*/  ISETP.NE.OR P2, PT, R20, RZ, !P2 ;  /* 0x000000ff1400720c */ /* 0x000fe40005745670 */
[----:B------:R-:W-:-:S02]  /*0270*/  ISETP.GE.U32.AND P1, PT, R4, UR4, PT ;  /* 0x0000000404007c0c */ /* 0x000fc4000bf26070 */
[----:B------:R-:W-:Y:S02]  /*0280*/  ISETP.NE.OR P5, PT, R16, RZ, !P5 ;  /* 0x000000ff1000720c */ /* 0x000fe40006fa5670 */
[----:B------:R-:W-:Y:S02]  /*0290*/  ISETP.GE.U32.AND P4, PT, R0, R7, PT ;  /* 0x000000070000720c */ /* 0x000fe40003f86070 */
[C---:B------:R-:W-:Y:S01]  /*02a0*/  ISETP.GE.AND P3, PT, R5.reuse, R6, PT ;  /* 0x000000060500720c */ /* 0x040fe20003f66270 */
[----:B------:R-:W-:Y:S01]  /*02b0*/  IMAD R6, R4, R3, R0 ;  /* 0x0000000304067224 */ /* 0x000fe200078e0200 */
[----:B------:R-:W-:Y:S02]  /*02c0*/  ISETP.NE.OR P1, PT, R20, R9, P1 ;  /* 0x000000091400720c */ /* 0x000fe40000f25670 */
[----:B------:R-:W-:Y:S01]  /*02d0*/  ISETP.GE.AND P6, PT, R5, 0x1, PT ;  /* 0x000000010500780c */ /* 0x000fe20003fc6270 */
[----:B------:R-:W-:Y:S01]  /*02e0*/  IMAD R9, R6, R2, R5 ;  /* 0x0000000206097224 */ /* 0x000fe200078e0205 */
[----:B------:R-:W-:-:S02]  /*02f0*/  IADD3 R7, PT, PT, R19, -0x1, RZ ;  /* 0xffffffff13077810 */ /* 0x000fc40007ffe0ff */
[----:B------:R-:W-:Y:S01]  /*0300*/  ISETP.NE.OR P4, PT, R16, R13, P4 ;  /* 0x0000000d1000720c */ /* 0x000fe20002785670 */
[C---:B------:R-:W-:Y:S01]  /*0310*/  @!P5 IMAD.IADD R13, R9.reuse, 0x1, -R2 ;  /* 0x00000001090dd824 */ /* 0x040fe200078e0a02 */
[C---:B------:R-:W-:Y:S02]  /*0320*/  ISETP.NE.OR P6, PT, R18.reuse, RZ, !P6 ;  /* 0x000000ff1200720c */ /* 0x040fe400077c5670 */
[----:B------:R-:W-:Y:S01]  /*0330*/  ISETP.NE.OR P3, PT, R18, R7, P3 ;  /* 0x000000071200720c */ /* 0x000fe20001f65670 */
[----:B-1----:R-:W-:Y:S01]  /*0340*/  IMAD.WIDE R6, R9, 0x4, R10 ;  /* 0x0000000409067825 */ /* 0x002fe200078e020a */
[----:B------:R-:W-:-:S03]  /*0350*/  @!P2 IADD3 R15, PT, PT, -R3, RZ, RZ ;  /* 0x000000ff030fa210 */ /* 0x000fc60007ffe1ff */
[----:B------:R-:W-:Y:S01]  /*0360*/  @!P1 IMAD R27, R3, R2, RZ ;  /* 0x00000002031b9224 */ /* 0x000fe200078e02ff */
[----:B0-----:R-:W2:Y:S01]  /*0370*/  LDG.E R24, desc[UR6][R6.64] ;  /* 0x0000000606187981 */ /* 0x001ea2000c1e1900 */
[C---:B------:R-:W-:Y:S02]  /*0380*/  @!P2 IMAD R15, R2.reuse, R15, R9 ;  /* 0x0000000f020fa224 */ /* 0x040fe400078e0209 */
[----:B------:R-:W-:Y:S02]  /*0390*/  @!P5 IMAD.WIDE R8, R13, 0x4, R10 ;  /* 0x000000040d08d825 */ /* 0x000fe400078e020a */
[----:B------:R-:W3:Y:S02]  /*03a0*/  @!P6 LDG.E R22, desc[UR6][R6.64+-0x4] ;  /* 0xfffffc060616e981 */ /* 0x000ee4000c1e1900 */
[----:B------:R-:W-:Y:S02]  /*03b0*/  @!P4 IMAD.WIDE R12, R2, 0x4, R6 ;  /* 0x00000004020cc825 */ /* 0x000fe400078e0206 */
[----:B------:R0:W4:Y:S02]  /*03c0*/  @!P3 LDG.E R26, desc[UR6][R6.64+0x4] ;  /* 0x00000406061ab981 */ /* 0x000124000c1e1900 */
[----:B------:R-:W-:-:S02]  /*03d0*/  @!P2 IMAD.WIDE R10, R15, 0x4, R10 ;  /* 0x000000040f0aa825 */ /* 0x000fc400078e020a */
[----:B------:R-:W5:Y:S02]  /*03e0*/  @!P5 LDG.E R8, desc[UR6][R8.64] ;  /* 0x000000060808d981 */ /* 0x000f64000c1e1900 */
[----:B------:R-:W-:Y:S02]  /*03f0*/  @!P1 IMAD.WIDE R14, R27, 0x4, R6 ;  /* 0x000000041b0e9825 */ /* 0x000fe400078e0206 */
[----:B------:R1:W5:Y:S04]  /*0400*/  @!P4 LDG.E R12, desc[UR6][R12.64] ;  /* 0x000000060c0cc981 */ /* 0x000368000c1e1900 */
[----:B------:R1:W5:Y:S04]  /*0410*/  @!P2 LDG.E R10, desc[UR6][R10.64] ;  /* 0x000000060a0aa981 */ /* 0x000368000c1e1900 */
[----:B------:R-:W5:Y:S01]  /*0420*/  @!P1 LDG.E R14, desc[UR6][R14.64] ;  /* 0x000000060e0e9981 */ /* 0x000f62000c1e1900 */
[----:B------:R-:W1:Y:S01]  /*0430*/  S2UR UR5, SR_CgaCtaId ;  /* 0x00000000000579c3 */ /* 0x000e620000008800 */
[----:B------:R-:W-:-:S02]  /*0440*/  IMAD R27, R17, R20, R17 ;  /* 0x00000014111b7224 */ /* 0x000fc400078e0211 */
[----:B------:R-:W-:Y:S01]  /*0450*/  IMAD R28, R25, R16, R25 ;  /* 0x00000010191c7224 */ /* 0x000fe200078e0219 */
[----:B------:R-:W-:-:S04]  /*0460*/  UMOV UR4, 0x400 ;  /* 0x0000040000047882 */ /* 0x000fc80000000000 */
[----:B------:R-:W-:-:S05]  /*0470*/  IADD3 R27, PT, PT, R27, R28, RZ ;  /* 0x0000001c1b1b7210 */ /* 0x000fca0007ffe0ff */
[----:B------:R-:W-:-:S05]  /*0480*/  IMAD.IADD R28, R27, 0x1, R18 ;  /* 0x000000011b1c7824 */ /* 0x000fca00078e0212 */
[----:B0-----:R-:W-:Y:S01]  /*0490*/  @!P5 IADD3 R7, PT, PT, -R25, R28, RZ ;  /* 0x0000001c1907d210 */ /* 0x001fe20007ffe1ff */
[----:B-1----:R-:W-:-:S06]  /*04a0*/  ULEA UR4, UR5, UR4, 0x18 ;  /* 0x0000000405047291 */ /* 0x002fcc000f8ec0ff */
[C---:B------:R-:W-:Y:S01]  /*04b0*/  LEA R6, R28.reuse, UR4, 0x2 ;  /* 0x000000041c067c11 */ /* 0x040fe2000f8e10ff */
[----:B------:R-:W-:Y:S01]  /*04c0*/  @!P2 IMAD.IADD R28, R28, 0x1, -R17 ;  /* 0x000000011c1ca824 */ /* 0x000fe200078e0a11 */
[----:B------:R-:W-:Y:S02]  /*04d0*/  @!P6 LEA R27, R27, UR4, 0x2 ;  /* 0x000000041b1bec11 */ /* 0x000fe4000f8e10ff */
[----:B------:R-:W-:Y:S02]  /*04e0*/  @!P5 LEA R7, R7, UR4, 0x2 ;  /* 0x000000040707dc11 */ /* 0x000fe4000f8e10ff */
[----:B------:R-:W-:Y:S01]  /*04f0*/  @!P4 LEA R13, R19, R6, 0x2 ;  /* 0x00000006130dc211 */ /* 0x000fe200078e10ff */
[----:B------:R-:W-:Y:S01]  /*0500*/  @!P1 IMAD R11, R17, 0x4, R6 ;  /* 0x00000004110b9824 */ /* 0x000fe200078e0206 */
[----:B------:R-:W-:Y:S01]  /*0510*/  @!P2 LEA R9, R28, UR4, 0x2 ;  /* 0x000000041c09ac11 */ /* 0x000fe2000f8e10ff */
[----:B--2---:R1:W-:Y:S04]  /*0520*/  STS [R6+0x4], R24 ;  /* 0x0000041806007388 */ /* 0x0043e80000000800 */
[----:B---3--:R1:W-:Y:S04]  /*0530*/  @!P6 STS [R27], R22 ;  /* 0x000000161b00e388 */ /* 0x0083e80000000800 */
[----:B----4-:R1:W-:Y:S04]  /*0540*/  @!P3 STS [R6+0x8], R26 ;  /* 0x0000081a0600b388 */ /* 0x0103e80000000800 */
[----:B-----5:R1:W-:Y:S04]  /*0550*/  @!P5 STS [R7+0x4], R8 ;  /* 0x000004080700d388 */ /* 0x0203e80000000800 */
[----:B------:R1:W-:Y:S04]  /*0560*/  @!P4 STS [R13+0xc], R12 ;  /* 0x00000c0c0d00c388 */ /* 0x0003e80000000800 */
[----:B------:R1:W-:Y:S04]  /*0570*/  @!P2 STS [R9+0x4], R10 ;  /* 0x0000040a0900a388 */ /* 0x0003e80000000800 */
[----:B------:R1:W-:Y:S02]  /*0580*/  @!P1 STS [R11+0x4], R14 ;  /* 0x0000040e0b009388 */ /* 0x0003e40000000800 */
.L_x_1:
[----:B0-----:R-:W-:Y:S05]  /*0590*/  BSYNC.RECONVERGENT B0 ;  /* 0x0000000000007941 */ /* 0x001fea0003800200 */
.L_x_0:
[----:B------:R-:W-:Y:S01]  /*05a0*/  BAR.SYNC.DEFER_BLOCKING 0x0 ;  /* 0x0000000000007b1d */ /* 0x000fe20000010000 */
[----:B------:R-:W-:Y:S01]  /*05b0*/  UIADD3 UR4, UPT, UPT, UR8, -0x1, URZ ;  /* 0xffffffff08047890 */ /* 0x000fe2000fffe0ff */
[----:B------:R-:W-:-:S05]  /*05c0*/  ISETP.EQ.OR P0, PT, R4, RZ, !P0 ;  /* 0x000000ff0400720c */ /* 0x000fca0004702670 */
[----:B------:R-:W-:-:S13]  /*05d0*/  ISETP.GE.OR P0, PT, R4, UR4, P0 ;  /* 0x0000000404007c0c */ /* 0x000fda0008706670 */
[----:B------:R-:W-:Y:S05]  /*05e0*/  @P0 EXIT ;  /* 0x000000000000094d */ /* 0x000fea0003800000 */
[----:B------:R-:W0:Y:S01]  /*05f0*/  S2UR UR5, SR_CgaCtaId ;  /* 0x00000000000579c3 */ /* 0x000e220000008800 */
[C---:B------:R-:W-:Y:S01]  /*0600*/  ISETP.NE.AND P0, PT, R16.reuse, RZ, PT ;  /* 0x000000ff1000720c */ /* 0x040fe20003f05270 */
[----:B-1----:R-:W-:Y:S01]  /*0610*/  IMAD R7, R17, R20, R17 ;  /* 0x0000001411077224 */ /* 0x002fe200078e0211 */
[----:B------:R-:W-:Y:S01]  /*0620*/  IADD3 R21, PT, PT, R21, -0x1, RZ ;  /* 0xffffffff15157810 */ /* 0x000fe20007ffe0ff */
[----:B------:R-:W-:Y:S01]  /*0630*/  IMAD R8, R25, R16, R25 ;  /* 0x0000001019087224 */ /* 0x000fe200078e0219 */
[----:B------:R-:W-:Y:S01]  /*0640*/  UMOV UR4, 0x400 ;  /* 0x0000040000047882 */ /* 0x000fe20000000000 */
[----:B------:R-:W-:Y:S01]  /*0650*/  VIADD R23, R23, 0xffffffff ;  /* 0xffffffff17177836 */ /* 0x000fe20000000000 */
[----:B------:R-:W-:Y:S02]  /*0660*/  ISETP.GE.U32.AND P1, PT, R16, R21, PT ;  /* 0x000000151000720c */ /* 0x000fe40003f26070 */
[----:B------:R-:W-:Y:S01]  /*0670*/  IADD3 R8, PT, PT, R18, R7, R8 ;  /* 0x0000000712087210 */ /* 0x000fe20007ffe008 */
[----:B------:R-:W-:Y:S01]  /*0680*/  VIADD R7, R19, 0xffffffff ;  /* 0xffffffff13077836 */ /* 0x000fe20000000000 */
[----:B------:R-:W-:-:S02]  /*0690*/  ISETP.NE.AND P5, PT, R20, RZ, PT ;  /* 0x000000ff1400720c */ /* 0x000fc40003fa5270 */
[----:B------:R-:W-:Y:S01]  /*06a0*/  ISETP.GE.U32.AND P4, PT, R20, R23, PT ;  /* 0x000000171400720c */ /* 0x000fe20003f86070 */
[----:B------:R-:W-:Y:S01]  /*06b0*/  IMAD R23, R4, R3, R0 ;  /* 0x0000000304177224 */ /* 0x000fe200078e0200 */
[----:B------:R-:W-:Y:S02]  /*06c0*/  @P0 IADD3 R25, PT, PT, -R25, R8, RZ ;  /* 0x0000000819190210 */ /* 0x000fe40007ffe1ff */
[C---:B------:R-:W-:Y:S01]  /*06d0*/  ISETP.GE.U32.AND P2, PT, R18.reuse, R7, PT ;  /* 0x000000071200720c */ /* 0x040fe20003f46070 */
[----:B------:R-:W-:Y:S01]  /*06e0*/  IMAD R23, R23, R2, R5 ;  /* 0x0000000217177224 */ /* 0x000fe200078e0205 */
[----:B------:R-:W-:Y:S01]  /*06f0*/  ISETP.NE.AND P3, PT, R18, RZ, PT ;  /* 0x000000ff1200720c */ /* 0x000fe20003f65270 */
[----:B------:R-:W1:Y:S02]  /*0700*/  @!P0 LDC.64 R6, c[0x0][0x380] ;  /* 0x0000e000ff068b82 */ /* 0x000e640000000a00 */
[----:B------:R-:W-:Y:S01]  /*0710*/  @!P0 IMAD.IADD R27, R23, 0x1, -R2 ;  /* 0x00000001171b8824 */ /* 0x000fe200078e0a02 */
[----:B0-----:R-:W-:Y:S01]  /*0720*/  ULEA UR4, UR5, UR4, 0x18 ;  /* 0x0000000405047291 */ /* 0x001fe2000f8ec0ff */
[----:B------:R-:W-:-:S04]  /*0730*/  @P5 IMAD.IADD R10, R8, 0x1, -R17 ;  /* 0x00000001080a5824 */ /* 0x000fc800078e0a11 */
[----:B------:R-:W0:Y:S01]  /*0740*/  @P4 LDC.64 R4, c[0x0][0x380] ;  /* 0x0000e000ff044b82 */ /* 0x000e220000000a00 */
[----:B------:R-:W-:Y:S02]  /*0750*/  LEA R16, R8, UR4, 0x2 ;  /* 0x0000000408107c11 */ /* 0x000fe4000f8e10ff */
[----:B------:R-:W-:Y:S02]  /*0760*/  @P0 LEA R25, R25, UR4, 0x2 ;  /* 0x0000000419190c11 */ /* 0x000fe4000f8e10ff */
[-C--:B------:R-:W-:Y:S01]  /*0770*/  @!P1 LEA R19, R19, R16.reuse, 0x2 ;  /* 0x0000001013139211 */ /* 0x080fe200078e10ff */
[----:B------:R-:W-:Y:S01]  /*0780*/  @!P2 LDS R18, [R16+0x8] ;  /* 0x000008001012a984 */ /* 0x000fe20000000800 */
[----:B------:R-:W-:Y:S01]  /*0790*/  @!P4 LEA R21, R17, R16, 0x2 ;  /* 0x000000101115c211 */ /* 0x000fe200078e10ff */
[----:B------:R-:W2:Y:S01]  /*07a0*/  @P1 LDC.64 R8, c[0x0][0x380] ;  /* 0x0000e000ff081b82 */ /* 0x000ea20000000a00 */
[----:B------:R-:W-:Y:S01]  /*07b0*/  @P5 LEA R17, R10, UR4, 0x2 ;  /* 0x000000040a115c11 */ /* 0x000fe2000f8e10ff */
[----:B------:R3:W-:Y:S04]  /*07c0*/  @P0 LDS R20, [R25+0x4] ;  /* 0x0000040019140984 */ /* 0x0007e80000000800 */
[----:B------:R-:W-:Y:S01]  /*07d0*/  @!P1 LDS R19, [R19+0xc] ;  /* 0x00000c0013139984 */ /* 0x000fe20000000800 */
[----:B-1----:R-:W-:Y:S01]  /*07e0*/  @!P0 IMAD.WIDE R6, R27, 0x4, R6 ;  /* 0x000000041b068825 */ /* 0x002fe200078e0206 */
[----:B------:R-:W1:Y:S02]  /*07f0*/  @P2 LDC.64 R10, c[0x0][0x380] ;  /* 0x0000e000ff0a2b82 */ /* 0x000e640000000a00 */
[----:B------:R-:W-:Y:S01]  /*0800*/  @P3 LDS R22, [R16] ;  /* 0x0000000010163984 */ /* 0x000fe20000000800 */
[----:B---3--:R-:W-:-:S03]  /*0810*/  @P1 IADD3 R25, PT, PT, R23, R2, RZ ;  /* 0x0000000217191210 */ /* 0x008fc60007ffe0ff */
[----:B------:R-:W-:Y:S02]  /*0820*/  @!P4 LDS R21, [R21+0x4] ;  /* 0x000004001515c984 */ /* 0x000fe40000000800 */
[----:B------:R-:W3:Y:S02]  /*0830*/  @!P3 LDC.64 R12, c[0x0][0x380] ;  /* 0x0000e000ff0cbb82 */ /* 0x000ee40000000a00 */
[----:B------:R-:W-:Y:S06]  /*0840*/  @P5 LDS R17, [R17+0x4] ;  /* 0x0000040011115984 */ /* 0x000fec0000000800 */
[----:B------:R-:W4:Y:S01]  /*0850*/  @!P5 LDC.64 R14, c[0x0][0x380] ;  /* 0x0000e000ff0edb82 */ /* 0x000f220000000a00 */
[----:B--2---:R-:W-:-:S04]  /*0860*/  @P1 IMAD.WIDE R8, R25, 0x4, R8 ;  /* 0x0000000419081825 */ /* 0x004fc800078e0208 */
[----:B------:R-:W-:Y:S02]  /*0870*/  @!P5 IMAD.MOV R0, RZ, RZ, -R3 ;  /* 0x000000ffff00d224 */ /* 0x000fe400078e0a03 */
[----:B-1----:R-:W-:Y:S01]  /*0880*/  @P2 IMAD.WIDE R10, R23, 0x4, R10 ;  /* 0x00000004170a2825 */ /* 0x002fe200078e020a */
[----:B------:R1:W2:Y:S03]  /*0890*/  @!P0 LDG.E R20, desc[UR6][R6.64] ;  /* 0x0000000606148981 */ /* 0x0002a6000c1e1900 */
[----:B------:R-:W-:Y:S01]  /*08a0*/  @P4 IMAD R3, R3, R2, R23 ;  /* 0x0000000203034224 */ /* 0x000fe200078e0217 */
[----:B------:R-:W5:Y:S01]  /*08b0*/  @P1 LDG.E R19, desc[UR6][R8.64] ;  /* 0x0000000608131981 */ /* 0x000f62000c1e1900 */
[----:B---3--:R-:W-:-:S03]  /*08c0*/  @!P3 IMAD.WIDE R12, R23, 0x4, R12 ;  /* 0x00000004170cb825 */ /* 0x008fc600078e020c */
[----:B------:R-:W3:Y:S01]  /*08d0*/  @P2 LDG.E R18, desc[UR6][R10.64+0x4] ;  /* 0x000004060a122981 */ /* 0x000ee2000c1e1900 */
[----:B------:R-:W-:Y:S02]  /*08e0*/  @!P5 IMAD R25, R2, R0, R23 ;  /* 0x000000000219d224 */ /* 0x000fe400078e0217 */
[----:B0-----:R-:W-:Y:S01]  /*08f0*/  @P4 IMAD.WIDE R4, R3, 0x4, R4 ;  /* 0x0000000403044825 */ /* 0x001fe200078e0204 */
[----:B------:R-:W3:Y:S01]  /*0900*/  @!P3 LDG.E R22, desc[UR6][R12.64+-0x4] ;  /* 0xfffffc060c16b981 */ /* 0x000ee2000c1e1900 */
[----:B------:R-:W0:Y:S02]  /*0910*/  LDC.64 R2, c[0x0][0x388] ;  /* 0x0000e200ff027b82 */ /* 0x000e240000000a00 */
[----:B----4-:R-:W-:Y:S01]  /*0920*/  @!P5 IMAD.WIDE R14, R25, 0x4, R14 ;  /* 0x00000004190ed825 */ /* 0x010fe200078e020e */
[----:B------:R-:W4:Y:S04]  /*0930*/  @P4 LDG.E R21, desc[UR6][R4.64] ;  /* 0x0000000604154981 */ /* 0x000f28000c1e1900 */
[----:B------:R-:W4:Y:S04]  /*0940*/  @!P5 LDG.E R17, desc[UR6][R14.64] ;  /* 0x000000060e11d981 */ /* 0x000f28000c1e1900 */
[----:B-1----:R-:W2:Y:S01]  /*0950*/  LDS R7, [R16+0x4] ;  /* 0x0000040010077984 */ /* 0x002ea20000000800 */
[----:B0-----:R-:W-:-:S04]  /*0960*/  IMAD.WIDE R2, R23, 0x4, R2 ;  /* 0x0000000417027825 */ /* 0x001fc800078e0202 */
[----:B--2---:R-:W-:-:S04]  /*0970*/  FFMA R20, R7, -6, R20 ;  /* 0xc0c0000007147823 */ /* 0x004fc80000000014 */
[----:B-----5:R-:W-:-:S04]  /*0980*/  FADD R19, R20, R19 ;  /* 0x0000001314137221 */ /* 0x020fc80000000000 */
[----:B---3--:R-:W-:-:S04]  /*0990*/  FADD R19, R19, R18 ;  /* 0x0000001213137221 */ /* 0x008fc80000000000 */
[----:B------:R-:W-:-:S04]  /*09a0*/  FADD R22, R19, R22 ;  /* 0x0000001613167221 */ /* 0x000fc80000000000 */
[----:B----4-:R-:W-:-:S04]  /*09b0*/  FADD R22, R22, R21 ;  /* 0x0000001516167221 */ /* 0x010fc80000000000 */
[----:B------:R-:W-:-:S04]  /*09c0*/  FADD R22, R22, R17 ;  /* 0x0000001116167221 */ /* 0x000fc80000000000 */
[----:B------:R-:W-:-:S05]  /*09d0*/  FFMA R7, R22, 0.050000000745058059692, R7 ;  /* 0x3d4ccccd16077823 */ /* 0x000fca0000000007 */
[----:B------:R-:W-:Y:S01]  /*09e0*/  STG.E desc[UR6][R2.64], R7 ;  /* 0x0000000702007986 */ /* 0x000fe2000c101906 */
[----:B------:R-:W-:Y:S05]  /*09f0*/  EXIT ;  /* 0x000000000000794d */ /* 0x000fea0003800000 */
.L_x_2:
[----:B------:R-:W-:-:S00]  /*0a00*/  BRA `(.L_x_2) ;  /* 0xfffffffc00fc7947 */ /* 0x000fc0000383ffff */
[----:B------:R-:W-:-:S00]  /*0a10*/  NOP ;  /* 0x0000000000007918 */ /* 0x000fc00000000000 */
        /* <DEDUP_REMOVED lines=14> */
.L_x_35:


//--------------------- .text._Z16stencil_3d_naivePfS_iii --------------------------
	.section	.text._Z16stencil_3d_naivePfS_iii,"ax",@progbits
	.align	128
        .global         _Z16stencil_3d_naivePfS_iii
        .type           _Z16stencil_3d_naivePfS_iii,@function
        .size           _Z16stencil_3d_naivePfS_iii,(.L_x_36 - _Z16stencil_3d_naivePfS_iii)
        .other          _Z16stencil_3d_naivePfS_iii,@"STO_CUDA_ENTRY STV_DEFAULT"
_Z16stencil_3d_naivePfS_iii:
.text._Z16stencil_3d_naivePfS_iii:
[----:B------:R-:W-:Y:S01]  /*0000*/  LDC R1, c[0x0][0x37c] ;  /* 0x0000df00ff017b82 */ /* 0x000fe20000000800 */
[----:B------:R-:W0:Y:S07]  /*0010*/  S2R R0, SR_TID.X ;  /* 0x0000000000007919 */ /* 0x000e2e0000002100 */
[----:B------:R-:W0:Y:S01]  /*0020*/  S2UR UR4, SR_CTAID.X ;  /* 0x00000000000479c3 */ /* 0x000e220000002500 */
[----:B------:R-:W1:Y:S01]  /*0030*/  LDCU UR6, c[0x0][0x398] ;  /* 0x00007300ff0677ac */ /* 0x000e620008000800 */
[----:B------:R-:W2:Y:S06]  /*0040*/  S2R R3, SR_TID.Y ;  /* 0x0000000000037919 */ /* 0x000eac0000002200 */
[----:B------:R-:W0:Y:S08]  /*0050*/  LDC R5, c[0x0][0x360] ;  /* 0x0000d800ff057b82 */ /* 0x000e300000000800 */
[----:B------:R-:W3:Y:S08]  /*0060*/  LDC R4, c[0x0][0x390] ;  /* 0x0000e400ff047b82 */ /* 0x000ef00000000800 */
[----:B------:R-:W2:Y:S08]  /*0070*/  S2UR UR5, SR_CTAID.Y ;  /* 0x00000000000579c3 */ /* 0x000eb00000002600 */
[----:B------:R-:W2:Y:S01]  /*0080*/  LDC R2, c[0x0][0x364] ;  /* 0x0000d900ff027b82 */ /* 0x000ea20000000800 */
[----:B0-----:R-:W-:Y:S01]  /*0090*/  IMAD R5, R5, UR4, R0 ;  /* 0x0000000405057c24 */ /* 0x001fe2000f8e0200 */
[----:B---3--:R-:W-:-:S06]  /*00a0*/  IADD3 R0, PT, PT, R4, -0x1, RZ ;  /* 0xffffffff04007810 */ /* 0x008fcc0007ffe0ff */
[----:B------:R-:W0:Y:S01]  /*00b0*/  S2UR UR4, SR_CTAID.Z ;  /* 0x00000000000479c3 */ /* 0x000e220000002700 */
[----:B------:R-:W-:-:S04]  /*00c0*/  ISETP.GE.AND P0, PT, R5, R0, PT ;  /* 0x000000000500720c */ /* 0x000fc80003f06270 */
[----:B------:R-:W-:-:S03]  /*00d0*/  ISETP.LT.OR P0, PT, R5, 0x1, P0 ;  /* 0x000000010500780c */ /* 0x000fc60000701670 */
[----:B------:R-:W0:Y:S01]  /*00e0*/  LDC R7, c[0x0][0x368] ;  /* 0x0000da00ff077b82 */ /* 0x000e220000000800 */
[----:B--2---:R-:W-:Y:S02]  /*00f0*/  IMAD R0, R2, UR5, R3 ;  /* 0x0000000502007c24 */ /* 0x004fe4000f8e0203 */
[----:B------:R-:W0:Y:S03]  /*0100*/  S2R R2, SR_TID.Z ;  /* 0x0000000000027919 */ /* 0x000e260000002300 */
[----:B------:R-:W-:-:S13]  /*0110*/  ISETP.EQ.OR P0, PT, R0, RZ, P0 ;  /* 0x000000ff0000720c */ /* 0x000fda0000702670 */
[----:B------:R-:W2:Y:S01]  /*0120*/  @!P0 LDC R3, c[0x0][0x394] ;  /* 0x0000e500ff038b82 */ /* 0x000ea20000000800 */
[----:B0-----:R-:W-:Y:S01]  /*0130*/  IMAD R7, R7, UR4, R2 ;  /* 0x0000000407077c24 */ /* 0x001fe2000f8e0202 */
[----:B-1----:R-:W-:Y:S01]  /*0140*/  UIADD3 UR4, UPT, UPT, UR6, -0x1, URZ ;  /* 0xffffffff06047890 */ /* 0x002fe2000fffe0ff */
[----:B--2---:R-:W-:-:S04]  /*0150*/  @!P0 IADD3 R3, PT, PT, R3, -0x1, RZ ;  /* 0xffffffff03038810 */ /* 0x004fc80007ffe0ff */
[----:B------:R-:W-:-:S04]  /*0160*/  ISETP.LT.AND P0, PT, R0, R3, !P0 ;  /* 0x000000030000720c */ /* 0x000fc80004701270 */
[----:B------:R-:W-:-:S04]  /*0170*/  ISETP.EQ.OR P0, PT, R7, RZ, !P0 ;  /* 0x000000ff0700720c */ /* 0x000fc80004702670 */
[----:B------:R-:W-:Y:S01]  /*0180*/  ISETP.GE.OR P0, PT, R7, UR4, P0 ;  /* 0x0000000407007c0c */ /* 0x000fe20008706670 */
[----:B------:R-:W0:-:S12]  /*0190*/  LDCU.64 UR4, c[0x0][0x358] ;  /* 0x00006b00ff0477ac */ /* 0x000e180008000a00 */
[----:B------:R-:W-:Y:S05]  /*01a0*/  @P0 BRA `(.L_x_3) ;  /* 0x0000000000780947 */ /* 0x000fea0003800000 */
[----:B------:R-:W1:Y:S01]  /*01b0*/  LDCU UR7, c[0x0][0x394] ;  /* 0x00007280ff0777ac */ /* 0x000e620008000800 */
[----:B------:R-:W2:Y:S01]  /*01c0*/  LDC.64 R2, c[0x0][0x380] ;  /* 0x0000e000ff027b82 */ /* 0x000ea20000000a00 */
[----:B-1----:R-:W-:-:S04]  /*01d0*/  IMAD R0, R7, UR7, R0 ;  /* 0x0000000707007c24 */ /* 0x002fc8000f8e0200 */
[----:B------:R-:W-:-:S04]  /*01e0*/  IMAD R5, R0, R4, R5 ;  /* 0x0000000400057224 */ /* 0x000fc800078e0205 */
[C---:B--2---:R-:W-:Y:S01]  /*01f0*/  IMAD.WIDE R6, R5.reuse, 0x4, R2 ;  /* 0x0000000405067825 */ /* 0x044fe200078e0202 */
[----:B------:R-:W-:-:S04]  /*0200*/  IADD3 R9, PT, PT, R5, -R4, RZ ;  /* 0x8000000405097210 */ /* 0x000fc80007ffe0ff */
[----:B0-----:R-:W2:Y:S01]  /*0210*/  LDG.E R0, desc[UR4][R6.64] ;  /* 0x0000000406007981 */ /* 0x001ea2000c1e1900 */
[----:B------:R-:W-:-:S03]  /*0220*/  IMAD.WIDE R8, R9, 0x4, R2 ;  /* 0x0000000409087825 */ /* 0x000fc600078e0202 */
[----:B------:R-:W3:Y:S01]  /*0230*/  LDG.E R16, desc[UR4][R6.64+0x4] ;  /* 0x0000040406107981 */ /* 0x000ee2000c1e1900 */
[----:B------:R-:W-:-:S03]  /*0240*/  IMAD.WIDE R10, R4, 0x4, R6 ;  /* 0x00000004040a7825 */ /* 0x000fc600078e0206 */
[----:B------:R-:W2:Y:S01]  /*0250*/  LDG.E R9, desc[UR4][R8.64] ;  /* 0x0000000408097981 */ /* 0x000ea2000c1e1900 */
[----:B------:R-:W-:-:S03]  /*0260*/  IMAD R4, R4, UR7, RZ ;  /* 0x0000000704047c24 */ /* 0x000fc6000f8e02ff */
[----:B------:R-:W4:Y:S01]  /*0270*/  LDG.E R10, desc[UR4][R10.64] ;  /* 0x000000040a0a7981 */ /* 0x000f22000c1e1900 */
[----:B------:R-:W-:Y:S01]  /*0280*/  IMAD.WIDE R12, R4, 0x4, R6 ;  /* 0x00000004040c7825 */ /* 0x000fe200078e0206 */
[----:B------:R-:W-:Y:S02]  /*0290*/  IADD3 R15, PT, PT, R5, -R4, RZ ;  /* 0x80000004050f7210 */ /* 0x000fe40007ffe0ff */
[----:B------:R-:W5:Y:S03]  /*02a0*/  LDG.E R4, desc[UR4][R6.64+-0x4] ;  /* 0xfffffc0406047981 */ /* 0x000f66000c1e1900 */
[----:B------:R-:W-:Y:S01]  /*02b0*/  IMAD.WIDE R14, R15, 0x4, R2 ;  /* 0x000000040f0e7825 */ /* 0x000fe200078e0202 */
[----:B------:R-:W5:Y:S01]  /*02c0*/  LDG.E R12, desc[UR4][R12.64] ;  /* 0x000000040c0c7981 */ /* 0x000f62000c1e1900 */
[----:B------:R-:W0:Y:S04]  /*02d0*/  LDC.64 R2, c[0x0][0x388] ;  /* 0x0000e200ff027b82 */ /* 0x000e280000000a00 */
[----:B------:R-:W5:Y:S01]  /*02e0*/  LDG.E R14, desc[UR4][R14.64] ;  /* 0x000000040e0e7981 */ /* 0x000f62000c1e1900 */
[----:B0-----:R-:W-:-:S04]  /*02f0*/  IMAD.WIDE R2, R5, 0x4, R2 ;  /* 0x0000000405027825 */ /* 0x001fc800078e0202 */
[----:B--2---:R-:W-:-:S04]  /*0300*/  FFMA R9, R0, -6, R9 ;  /* 0xc0c0000000097823 */ /* 0x004fc80000000009 */
[----:B----4-:R-:W-:-:S04]  /*0310*/  FADD R9, R10, R9 ;  /* 0x000000090a097221 */ /* 0x010fc80000000000 */
[----:B---3--:R-:W-:-:S04]  /*0320*/  FADD R9, R16, R9 ;  /* 0x0000000910097221 */ /* 0x008fc80000000000 */
[----:B-----5:R-:W-:-:S04]  /*0330*/  FADD R9, R4, R9 ;  /* 0x0000000904097221 */ /* 0x020fc80000000000 */
[----:B------:R-:W-:-:S04]  /*0340*/  FADD R9, R12, R9 ;  /* 0x000000090c097221 */ /* 0x000fc80000000000 */
[----:B------:R-:W-:-:S04]  /*0350*/  FADD R9, R14, R9 ;  /* 0x000000090e097221 */ /* 0x000fc80000000000 */
[----:B------:R-:W-:-:S05]  /*0360*/  FFMA R9, R9, 0.050000000745058059692, R0 ;  /* 0x3d4ccccd09097823 */ /* 0x000fca0000000000 */
[----:B------:R-:W-:Y:S01]  /*0370*/  STG.E desc[UR4][R2.64], R9 ;  /* 0x0000000902007986 */ /* 0x000fe2000c101904 */
[----:B------:R-:W-:Y:S05]  /*0380*/  EXIT ;  /* 0x000000000000794d */ /* 0x000fea0003800000 */
.L_x_3:
[----:B------:R-:W1:Y:S02]  /*0390*/  LDC R9, c[0x0][0x394] ;  /* 0x0000e500ff097b82 */ /* 0x000e640000000800 */
[----:B-1----:R-:W-:-:S04]  /*03a0*/  ISETP.GE.AND P0, PT, R0, R9, PT ;  /* 0x000000090000720c */ /* 0x002fc80003f06270 */
[----:B------:R-:W-:-:S04]  /*03b0*/  ISETP.GE.OR P0, PT, R5, R4, P0 ;  /* 0x000000040500720c */ /* 0x000fc80000706670 */
[----:B------:R-:W-:-:S13]  /*03c0*/  ISETP.GE.OR P0, PT, R7, UR6, P0 ;  /* 0x0000000607007c0c */ /* 0x000fda0008706670 */
[----:B0-----:R-:W-:Y:S05]  /*03d0*/  @P0 EXIT ;  /* 0x000000000000094d */ /* 0x001fea0003800000 */
[----:B------:R-:W0:Y:S01]  /*03e0*/  LDC.64 R2, c[0x0][0x380] ;  /* 0x0000e000ff027b82 */ /* 0x000e220000000a00 */
[----:B------:R-:W-:-:S04]  /*03f0*/  IMAD R0, R7, R9, R0 ;  /* 0x0000000907007224 */ /* 0x000fc800078e0200 */
[----:B------:R-:W-:-:S03]  /*0400*/  IMAD R7, R0, R4, R5 ;  /* 0x0000000400077224 */ /* 0x000fc600078e0205 */
[----:B------:R-:W1:Y:S01]  /*0410*/  LDC.64 R4, c[0x0][0x388] ;  /* 0x0000e200ff047b82 */ /* 0x000e620000000a00 */
[----:B0-----:R-:W-:-:S06]  /*0420*/  IMAD.WIDE R2, R7, 0x4, R2 ;  /* 0x0000000407027825 */ /* 0x001fcc00078e0202 */
[----:B------:R-:W2:Y:S01]  /*0430*/  LDG.E R3, desc[UR4][R2.64] ;  /* 0x0000000402037981 */ /* 0x000ea2000c1e1900 */
[----:B-1----:R-:W-:-:S05]  /*0440*/  IMAD.WIDE R4, R7, 0x4, R4 ;  /* 0x0000000407047825 */ /* 0x002fca00078e0204 */
[----:B--2---:R-:W-:Y:S01]  /*0450*/  STG.E desc[UR4][R4.64], R3 ;  /* 0x0000000304007986 */ /* 0x004fe2000c101904 */
[----:B------:R-:W-:Y:S05]  /*0460*/  EXIT ;  /* 0x000000000000794d */ /* 0x000fea0003800000 */
.L_x_4:
        /* <DEDUP_REMOVED lines=9> */
.L_x_36:


//--------------------- .text._Z27stencil_2d_register_blockedPfS_ii --------------------------
	.section	.text._Z27stencil_2d_register_blockedPfS_ii,"ax",@progbits
	.align	128
        .global         _Z27stencil_2d_register_blockedPfS_ii
        .type           _Z27stencil_2d_register_blockedPfS_ii,@function
        .size           _Z27stencil_2d_register_blockedPfS_ii,(.L_x_37 - _Z27stencil_2d_register_blockedPfS_ii)
        .other          _Z27stencil_2d_register_blockedPfS_ii,@"STO_CUDA_ENTRY STV_DEFAULT"
_Z27stencil_2d_register_blockedPfS_ii:
.text._Z27stencil_2d_register_blockedPfS_ii:
[----:B------:R-:W-:Y:S01]  /*0000*/  LDC R1, c[0x0][0x37c] ;  /* 0x0000df00ff017b82 */ /* 0x000fe20000000800 */
[----:B------:R-:W0:Y:S07]  /*0010*/  S2R R9, SR_TID.Y ;  /* 0x0000000000097919 */ /* 0x000e2e0000002200 */
[----:B------:R-:W1:Y:S01]  /*0020*/  LDC R11, c[0x0][0x360] ;  /* 0x0000d800ff0b7b82 */ /* 0x000e620000000800 */
[----:B------:R-:W2:Y:S01]  /*0030*/  LDCU.64 UR10, c[0x0][0x390] ;  /* 0x00007200ff0a77ac */ /* 0x000ea20008000a00 */
[----:B------:R-:W3:Y:S01]  /*0040*/  S2R R6, SR_TID.X ;  /* 0x0000000000067919 */ /* 0x000ee20000002100 */
[----:B------:R-:W4:Y:S05]  /*0050*/  LDCU.64 UR8, c[0x0][0x358] ;  /* 0x00006b00ff0877ac */ /* 0x000f2a0008000a00 */
[----:B------:R-:W5:Y:S08]  /*0060*/  LDC R8, c[0x0][0x364] ;  /* 0x0000d900ff087b82 */ /* 0x000f700000000800 */
[----:B------:R-:W0:Y:S08]  /*0070*/  S2UR UR5, SR_CTAID.Y ;  /* 0x00000000000579c3 */ /* 0x000e300000002600 */
[----:B------:R-:W3:Y:S01]  /*0080*/  S2UR UR4, SR_CTAID.X ;  /* 0x00000000000479c3 */ /* 0x000ee20000002500 */
[----:B-1----:R-:W-:-:S02]  /*0090*/  VIADD R3, R11, 0xfffffffa ;  /* 0xfffffffa0b037836 */ /* 0x002fc40000000000 */
[----:B-----5:R-:W-:-:S04]  /*00a0*/  VIADD R0, R8, 0xfffffffa ;  /* 0xfffffffa08007836 */ /* 0x020fc80000000000 */
[----:B0-----:R-:W-:-:S05]  /*00b0*/  IMAD R0, R0, UR5, R9 ;  /* 0x0000000500007c24 */ /* 0x001fca000f8e0209 */
[----:B--2---:R-:W-:Y:S01]  /*00c0*/  ISETP.GE.AND P0, PT, R0, UR11, PT ;  /* 0x0000000b00007c0c */ /* 0x004fe2000bf06270 */
[----:B---3--:R-:W-:-:S05]  /*00d0*/  IMAD R3, R3, UR4, R6 ;  /* 0x0000000403037c24 */ /* 0x008fca000f8e0206 */
[----:B------:R-:W-:-:S13]  /*00e0*/  ISETP.GE.OR P0, PT, R3, UR10, P0 ;  /* 0x0000000a03007c0c */ /* 0x000fda0008706670 */
[----:B------:R-:W0:Y:S01]  /*00f0*/  @!P0 LDC.64 R4, c[0x0][0x380] ;  /* 0x0000e000ff048b82 */ /* 0x000e220000000a00 */
[----:B------:R-:W-:-:S04]  /*0100*/  @!P0 IMAD R7, R0, UR10, R3 ;  /* 0x0000000a00078c24 */ /* 0x000fc8000f8e0203 */
[----:B0-----:R-:W-:-:S06]  /*0110*/  @!P0 IMAD.WIDE R4, R7, 0x4, R4 ;  /* 0x0000000407048825 */ /* 0x001fcc00078e0204 */
[----:B----4-:R-:W2:Y:S01]  /*0120*/  @!P0 LDG.E R5, desc[UR8][R4.64] ;  /* 0x0000000804058981 */ /* 0x010ea2000c1e1900 */
[----:B------:R-:W-:Y:S01]  /*0130*/  IADD3 R2, PT, PT, R11, -0x3, RZ ;  /* 0xfffffffd0b027810 */ /* 0x000fe20007ffe0ff */
[----:B------:R-:W0:Y:S01]  /*0140*/  S2UR UR5, SR_CgaCtaId ;  /* 0x00000000000579c3 */ /* 0x000e220000008800 */
[----:B------:R-:W-:Y:S02]  /*0150*/  UMOV UR4, 0x400 ;  /* 0x0000040000047882 */ /* 0x000fe40000000000 */
[C---:B------:R-:W-:Y:S02]  /*0160*/  ISETP.GE.U32.AND P1, PT, R6.reuse, R2, PT ;  /* 0x000000020600720c */ /* 0x040fe40003f26070 */
[----:B------:R-:W-:-:S04]  /*0170*/  VIMNMX.U32 R2, PT, PT, R6, R9, PT ;  /* 0x0000000906027248 */ /* 0x000fc80003fe0000 */
[----:B------:R-:W-:-:S13]  /*0180*/  ISETP.LT.U32.OR P1, PT, R2, 0x3, P1 ;  /* 0x000000030200780c */ /* 0x000fda0000f21470 */
[----:B------:R-:W-:Y:S01]  /*0190*/  @!P1 VIADD R2, R8, 0xfffffffd ;  /* 0xfffffffd08029836 */ /* 0x000fe20000000000 */
[----:B0-----:R-:W-:-:S04]  /*01a0*/  ULEA UR4, UR5, UR4, 0x18 ;  /* 0x0000000405047291 */ /* 0x001fc8000f8ec0ff */
[C---:B------:R-:W-:Y:S01]  /*01b0*/  ISETP.LT.U32.AND P1, PT, R9.reuse, R2, !P1 ;  /* 0x000000020900720c */ /* 0x040fe20004f21070 */
[----:B------:R-:W-:-:S03]  /*01c0*/  IMAD R2, R9, R11, R6 ;  /* 0x0000000b09027224 */ /* 0x000fc600078e0206 */
[----:B------:R-:W-:Y:S02]  /*01d0*/  ISETP.GE.OR P1, PT, R3, UR10, !P1 ;  /* 0x0000000a03007c0c */ /* 0x000fe4000cf26670 */
[----:B------:R-:W-:Y:S02]  /*01e0*/  LEA R6, R2, UR4, 0x2 ;  /* 0x0000000402067c11 */ /* 0x000fe4000f8e10ff */
[----:B------:R-:W-:-:S03]  /*01f0*/  ISETP.GE.OR P1, PT, R0, UR11, P1 ;  /* 0x0000000b00007c0c */ /* 0x000fc60008f26670 */
[----:B--2---:R0:W-:Y:S04]  /*0200*/  @!P0 STS [R6], R5 ;  /* 0x0000000506008388 */ /* 0x0041e80000000800 */
[----:B------:R0:W-:Y:S01]  /*0210*/  @P0 STS [R6], RZ ;  /* 0x000000ff06000388 */ /* 0x0001e20000000800 */
[----:B------:R-:W-:Y:S06]  /*0220*/  BAR.SYNC.DEFER_BLOCKING 0x0 ;  /* 0x0000000000007b1d */ /* 0x000fec0000010000 */
[----:B------:R-:W-:Y:S05]  /*0230*/  @P1 EXIT ;  /* 0x000000000000194d */ /* 0x000fea0003800000 */
[----:B------:R-:W-:Y:S01]  /*0240*/  UIADD3 UR6, UPT, UPT, UR11, -0x1, URZ ;  /* 0xffffffff0b067890 */ /* 0x000fe2000fffe0ff */
[----:B------:R-:W-:Y:S01]  /*0250*/  VIMNMX R4, PT, PT, R3, R0, PT ;  /* 0x0000000003047248 */ /* 0x000fe20003fe0100 */
[----:B------:R-:W-:-:S04]  /*0260*/  UIADD3 UR5, UPT, UPT, UR10, -0x1, URZ ;  /* 0xffffffff0a057890 */ /* 0x000fc8000fffe0ff */
[----:B------:R-:W-:-:S04]  /*0270*/  ISETP.GE.AND P0, PT, R0, UR6, PT ;  /* 0x0000000600007c0c */ /* 0x000fc8000bf06270 */
[----:B------:R-:W-:-:S04]  /*0280*/  ISETP.GE.OR P0, PT, R3, UR5, P0 ;  /* 0x0000000503007c0c */ /* 0x000fc80008706670 */
[----:B------:R-:W-:-:S13]  /*0290*/  ISETP.LT.OR P0, PT, R4, 0x1, P0 ;  /* 0x000000010400780c */ /* 0x000fda0000701670 */
[----:B------:R-:W-:Y:S05]  /*02a0*/  @P0 EXIT ;  /* 0x000000000000094d */ /* 0x000fea0003800000 */
[----:B------:R-:W-:Y:S01]  /*02b0*/  IADD3 R2, PT, PT, R2, -R11, RZ ;  /* 0x8000000b02027210 */ /* 0x000fe20007ffe0ff */
[----:B------:R-:W-:Y:S01]  /*02c0*/  IMAD R8, R11, 0x4, R6 ;  /* 0x000000040b087824 */ /* 0x000fe200078e0206 */
[----:B------:R-:W-:Y:S01]  /*02d0*/  LDS R10, [R6] ;  /* 0x00000000060a7984 */ /* 0x000fe20000000800 */
[----:B0-----:R-:W0:Y:S01]  /*02e0*/  LDC.64 R4, c[0x0][0x388] ;  /* 0x0000e200ff047b82 */ /* 0x001e220000000a00 */
[----:B------:R-:W-:Y:S01]  /*02f0*/  LEA R9, R2, UR4, 0x2 ;  /* 0x0000000402097c11 */ /* 0x000fe2000f8e10ff */
[----:B------:R-:W-:Y:S01]  /*0300*/  IMAD R3, R0, UR10, R3 ;  /* 0x0000000a00037c24 */ /* 0x000fe2000f8e0203 */
[----:B------:R-:W-:Y:S04]  /*0310*/  LDS R7, [R6+0x4] ;  /* 0x0000040006077984 */ /* 0x000fe80000000800 */
[----:B------:R-:W1:Y:S04]  /*0320*/  LDS R9, [R9] ;  /* 0x0000000009097984 */ /* 0x000e680000000800 */
[----:B------:R-:W2:Y:S04]  /*0330*/  LDS R8, [R8] ;  /* 0x0000000008087984 */ /* 0x000ea80000000800 */
[----:B------:R-:W3:Y:S01]  /*0340*/  LDS R2, [R6+-0x4] ;  /* 0xfffffc0006027984 */ /* 0x000ee20000000800 */
[----:B-1----:R-:W-:-:S04]  /*0350*/  FFMA R11, R10, -4, R9 ;  /* 0xc08000000a0b7823 */ /* 0x002fc80000000009 */
[----:B--2---:R-:W-:-:S04]  /*0360*/  FADD R12, R8, R11 ;  /* 0x0000000b080c7221 */ /* 0x004fc80000000000 */
[----:B------:R-:W-:-:S04]  /*0370*/  FADD R7, R7, R12 ;  /* 0x0000000c07077221 */ /* 0x000fc80000000000 */
[----:B---3--:R-:W-:Y:S01]  /*0380*/  FADD R7, R2, R7 ;  /* 0x0000000702077221 */ /* 0x008fe20000000000 */
[----:B0-----:R-:W-:-:S04]  /*0390*/  IMAD.WIDE R2, R3, 0x4, R4 ;  /* 0x0000000403027825 */ /* 0x001fc800078e0204 */
[----:B------:R-:W-:-:S05]  /*03a0*/  FFMA R7, R7, 0.10000000149011611938, R10 ;  /* 0x3dcccccd07077823 */ /* 0x000fca000000000a */
[----:B------:R-:W-:Y:S01]  /*03b0*/  STG.E desc[UR8][R2.64], R7 ;  /* 0x0000000702007986 */ /* 0x000fe2000c101908 */
[----:B------:R-:W-:Y:S05]  /*03c0*/  EXIT ;  /* 0x000000000000794d */ /* 0x000fea0003800000 */
.L_x_5:
        /* <DEDUP_REMOVED lines=11> */
.L_x_37:


//--------------------- .text._Z17stencil_2d_sharedPfS_ii --------------------------
	.section	.text._Z17stencil_2d_sharedPfS_ii,"ax",@progbits
	.align	128
        .global         _Z17stencil_2d_sharedPfS_ii
        .type           _Z17stencil_2d_sharedPfS_ii,@function
        .size           _Z17stencil_2d_sharedPfS_ii,(.L_x_38 - _Z17stencil_2d_sharedPfS_ii)
        .other          _Z17stencil_2d_sharedPfS_ii,@"STO_CUDA_ENTRY STV_DEFAULT"
_Z17stencil_2d_sharedPfS_ii:
.text._Z17stencil_2d_sharedPfS_ii:
[----:B------:R-:W-:Y:S01]  /*0000*/  LDC R1, c[0x0][0x37c] ;  /* 0x0000df00ff017b82 */ /* 0x000fe20000000800 */
[----:B------:R-:W0:Y:S07]  /*0010*/  S2R R0, SR_CTAID.Y ;  /* 0x0000000000007919 */ /* 0x000e2e0000002600 */
[----:B------:R-:W1:Y:S01]  /*0020*/  S2UR UR5, SR_CgaCtaId ;  /* 0x00000000000579c3 */ /* 0x000e620000008800 */
[----:B------:R-:W2:Y:S01]  /*0030*/  LDCU UR11, c[0x0][0x360] ;  /* 0x00006c00ff0b77ac */ /* 0x000ea20008000800 */
[----:B------:R-:W-:Y:S01]  /*0040*/  HFMA2 R14, -RZ, RZ, 0, 0 ;  /* 0x00000000ff0e7431 */ /* 0x000fe200000001ff */
[----:B------:R-:W3:Y:S01]  /*0050*/  S2R R4, SR_TID.X ;  /* 0x0000000000047919 */ /* 0x000ee20000002100 */
[----:B------:R-:W-:Y:S01]  /*0060*/  UMOV UR4, 0x400 ;  /* 0x0000040000047882 */ /* 0x000fe20000000000 */
[----:B------:R-:W4:Y:S01]  /*0070*/  LDCU.64 UR8, c[0x0][0x358] ;  /* 0x00006b00ff0877ac */ /* 0x000f220008000a00 */
[----:B------:R-:W5:Y:S02]  /*0080*/  S2R R6, SR_TID.Y ;  /* 0x0000000000067919 */ /* 0x000f640000002200 */
[----:B------:R-:W4:Y:S08]  /*0090*/  LDC.64 R10, c[0x0][0x390] ;  /* 0x0000e400ff0a7b82 */ /* 0x000f300000000a00 */
[----:B------:R-:W5:Y:S01]  /*00a0*/  LDC R7, c[0x0][0x360] ;  /* 0x0000d800ff077b82 */ /* 0x000f620000000800 */
[----:B--2---:R-:W-:-:S04]  /*00b0*/  UIADD3 UR6, UPT, UPT, UR11, 0x6, URZ ;  /* 0x000000060b067890 */ /* 0x004fc8000fffe0ff */
[----:B------:R-:W-:-:S03]  /*00c0*/  USHF.L.U32 UR7, UR6, 0x2, URZ ;  /* 0x0000000206077899 */ /* 0x000fc600080006ff */
[----:B------:R-:W0:Y:S01]  /*00d0*/  LDC R9, c[0x0][0x364] ;  /* 0x0000d900ff097b82 */ /* 0x000e220000000800 */
[----:B-1----:R-:W-:Y:S02]  /*00e0*/  ULEA UR4, UR5, UR4, 0x18 ;  /* 0x0000000405047291 */ /* 0x002fe4000f8ec0ff */
[----:B------:R-:W-:-:S05]  /*00f0*/  UIADD3 UR5, UPT, UPT, -UR11, URZ, URZ ;  /* 0x000000ff0b057290 */ /* 0x000fca000fffe1ff */
[----:B------:R-:W1:Y:S01]  /*0100*/  S2UR UR10, SR_CTAID.X ;  /* 0x00000000000a79c3 */ /* 0x000e620000002500 */
[----:B----4-:R-:W-:Y:S01]  /*0110*/  VIADD R12, R10, 0xffffffff ;  /* 0xffffffff0a0c7836 */ /* 0x010fe20000000000 */
[----:B------:R-:W-:Y:S02]  /*0120*/  IADD3 R11, PT, PT, R11, -0x1, RZ ;  /* 0xffffffff0b0b7810 */ /* 0x000fe40007ffe0ff */
[----:B---3--:R-:W-:Y:S01]  /*0130*/  LEA R13, R4, UR4, 0x2 ;  /* 0x00000004040d7c11 */ /* 0x008fe2000f8e10ff */
[CC--:B0-----:R-:W-:Y:S02]  /*0140*/  IMAD R10, R0.reuse, R9.reuse, -0x3 ;  /* 0xfffffffd000a7424 */ /* 0x0c1fe400078e0209 */
[----:B-----5:R-:W-:Y:S02]  /*0150*/  IMAD R0, R0, R9, R6 ;  /* 0x0000000900007224 */ /* 0x020fe400078e0206 */
[----:B------:R-:W-:Y:S02]  /*0160*/  VIADD R8, R9, 0x6 ;  /* 0x0000000609087836 */ /* 0x000fe40000000000 */
[----:B-1----:R-:W-:-:S07]  /*0170*/  IMAD R5, R7, UR10, R4 ;  /* 0x0000000a07057c24 */ /* 0x002fce000f8e0204 */
.L_x_7:
[-C--:B------:R-:W-:Y:S01]  /*0180*/  IADD3 R20, PT, PT, R6, R14.reuse, RZ ;  /* 0x0000000e06147210 */ /* 0x080fe20007ffe0ff */
[----:B------:R-:W-:Y:S01]  /*0190*/  VIADD R15, R4, 0xfffffffd ;  /* 0xfffffffd040f7836 */ /* 0x000fe20000000000 */
[----:B------:R-:W-:Y:S01]  /*01a0*/  ISETP.GE.U32.AND P1, PT, R14, 0x6, PT ;  /* 0x000000060e00780c */ /* 0x000fe20003f26070 */
[----:B------:R-:W-:Y:S01]  /*01b0*/  UMOV UR4, UR5 ;  /* 0x0000000500047c82 */ /* 0x000fe20008000000 */
[----:B------:R-:W-:Y:S01]  /*01c0*/  MOV R17, R5 ;  /* 0x0000000500117202 */ /* 0x000fe20000000f00 */
[----:B------:R-:W-:Y:S01]  /*01d0*/  IMAD R16, R20, UR7, R13 ;  /* 0x0000000714107c24 */ /* 0x000fe2000f8e020d */
[----:B------:R-:W-:Y:S02]  /*01e0*/  IADD3 R14, PT, PT, R9, R14, RZ ;  /* 0x0000000e090e7210 */ /* 0x000fe40007ffe0ff */
[----:B------:R-:W-:-:S07]  /*01f0*/  VIADDMNMX.RELU R21, R10, R20, R11, PT ;  /* 0x000000140a157246 */ /* 0x000fce000380110b */
.L_x_6:
[----:B------:R-:W-:-:S05]  /*0200*/  VIADD R2, R15, 0x3 ;  /* 0x000000030f027836 */ /* 0x000fca0000000000 */
[----:B------:R-:W-:-:S04]  /*0210*/  ISETP.GE.U32.AND P0, PT, R2, UR6, PT ;  /* 0x0000000602007c0c */ /* 0x000fc8000bf06070 */
[----:B------:R-:W-:-:S13]  /*0220*/  ISETP.GE.U32.OR P0, PT, R20, R8, P0 ;  /* 0x000000081400720c */ /* 0x000fda0000706470 */
[----:B------:R-:W0:Y:S01]  /*0230*/  @!P0 LDC R19, c[0x0][0x390] ;  /* 0x0000e400ff138b82 */ /* 0x000e220000000800 */
[----:B------:R-:W-:-:S07]  /*0240*/  @!P0 VIADDMNMX.RELU R18, R17, 0xfffffffd, R12, PT ;  /* 0xfffffffd11128846 */ /* 0x000fce000380110c */
[----:B------:R-:W1:Y:S01]  /*0250*/  @!P0 LDC.64 R2, c[0x0][0x380] ;  /* 0x0000e000ff028b82 */ /* 0x000e620000000a00 */
[----:B0-----:R-:W-:-:S04]  /*0260*/  @!P0 IMAD R19, R21, R19, R18 ;  /* 0x0000001315138224 */ /* 0x001fc800078e0212 */
[----:B-1----:R-:W-:-:S06]  /*0270*/  @!P0 IMAD.WIDE R2, R19, 0x4, R2 ;  /* 0x0000000413028825 */ /* 0x002fcc00078e0202 */
[----:B------:R-:W2:Y:S01]  /*0280*/  @!P0 LDG.E R3, desc[UR8][R2.64] ;  /* 0x0000000802038981 */ /* 0x000ea2000c1e1900 */
[----:B------:R-:W-:Y:S02]  /*0290*/  UIADD3 UR4, UPT, UPT, UR11, UR4, URZ ;  /* 0x000000040b047290 */ /* 0x000fe4000fffe0ff */
[----:B------:R-:W-:Y:S02]  /*02a0*/  IADD3 R15, PT, PT, R15, UR11, RZ ;  /* 0x0000000b0f0f7c10 */ /* 0x000fe4000fffe0ff */
[----:B------:R-:W-:Y:S01]  /*02b0*/  IADD3 R17, PT, PT, R17, UR11, RZ ;  /* 0x0000000b11117c10 */ /* 0x000fe2000fffe0ff */
[----:B------:R-:W-:Y:S01]  /*02c0*/  UISETP.GE.U32.AND UP0, UPT, UR4, 0x6, UPT ;  /* 0x000000060400788c */ /* 0x000fe2000bf06070 */
[----:B--2---:R0:W-:Y:S02]  /*02d0*/  @!P0 STS [R16], R3 ;  /* 0x0000000310008388 */ /* 0x0041e40000000800 */
[----:B0-----:R-:W-:-:S06]  /*02e0*/  IMAD R16, R7, 0x4, R16 ;  /* 0x0000000407107824 */ /* 0x001fcc00078e0210 */
[----:B------:R-:W-:Y:S05]  /*02f0*/  BRA.U !UP0, `(.L_x_6) ;  /* 0xfffffffd08c07547 */ /* 0x000fea000b83ffff */
[----:B------:R-:W-:Y:S05]  /*0300*/  @!P1 BRA `(.L_x_7) ;  /* 0xfffffffc009c9947 */ /* 0x000fea000383ffff */
[----:B------:R-:W-:Y:S01]  /*0310*/  BAR.SYNC.DEFER_BLOCKING 0x0 ;  /* 0x0000000000007b1d */ /* 0x000fe20000010000 */
[----:B------:R-:W-:-:S04]  /*0320*/  ISETP.GE.AND P0, PT, R5, R12, PT ;  /* 0x0000000c0500720c */ /* 0x000fc80003f06270 */
[----:B------:R-:W-:-:S04]  /*0330*/  ISETP.LT.OR P0, PT, R5, 0x1, P0 ;  /* 0x000000010500780c */ /* 0x000fc80000701670 */
[----:B------:R-:W-:-:S04]  /*0340*/  ISETP.EQ.OR P0, PT, R0, RZ, P0 ;  /* 0x000000ff0000720c */ /* 0x000fc80000702670 */
[----:B------:R-:W-:-:S13]  /*0350*/  ISETP.GE.OR P0, PT, R0, R11, P0 ;  /* 0x0000000b0000720c */ /* 0x000fda0000706670 */
[----:B------:R-:W-:Y:S05]  /*0360*/  @P0 BRA `(.L_x_8) ;  /* 0x0000000000600947 */ /* 0x000fea0003800000 */
[----:B------:R-:W0:Y:S01]  /*0370*/  S2UR UR5, SR_CgaCtaId ;  /* 0x00000000000579c3 */ /* 0x000e220000008800 */
[----:B------:R-:W-:Y:S01]  /*0380*/  IADD3 R3, PT, PT, R6, 0x3, RZ ;  /* 0x0000000306037810 */ /* 0x000fe20007ffe0ff */
[----:B------:R-:W-:-:S04]  /*0390*/  UMOV UR4, 0x400 ;  /* 0x0000040000047882 */ /* 0x000fc80000000000 */
[----:B------:R-:W-:-:S05]  /*03a0*/  IMAD R3, R3, UR6, R4 ;  /* 0x0000000603037c24 */ /* 0x000fca000f8e0204 */
[----:B------:R-:W-:Y:S01]  /*03b0*/  IADD3 R2, PT, PT, R3, -UR6, RZ ;  /* 0x8000000603027c10 */ /* 0x000fe2000fffe0ff */
[----:B0-----:R-:W-:-:S06]  /*03c0*/  ULEA UR4, UR5, UR4, 0x18 ;  /* 0x0000000405047291 */ /* 0x001fcc000f8ec0ff */
[----:B------:R-:W-:Y:S02]  /*03d0*/  LEA R7, R2, UR4, 0x2 ;  /* 0x0000000402077c11 */ /* 0x000fe4000f8e10ff */
[----:B------:R-:W-:Y:S02]  /*03e0*/  LEA R4, R3, UR4, 0x2 ;  /* 0x0000000403047c11 */ /* 0x000fe4000f8e10ff */
[----:B------:R-:W0:Y:S01]  /*03f0*/  LDC.64 R2, c[0x0][0x388] ;  /* 0x0000e200ff027b82 */ /* 0x000e220000000a00 */
[----:B------:R-:W1:Y:S01]  /*0400*/  LDCU UR4, c[0x0][0x390] ;  /* 0x00007200ff0477ac */ /* 0x000e620008000800 */
[----:B------:R-:W-:Y:S04]  /*0410*/  LDS R7, [R7+0xc] ;  /* 0x00000c0007077984 */ /* 0x000fe80000000800 */
[----:B------:R-:W2:Y:S04]  /*0420*/  LDS R6, [R4+0xc] ;  /* 0x00000c0004067984 */ /* 0x000ea80000000800 */
[----:B------:R-:W3:Y:S04]  /*0430*/  LDS R8, [R4+UR7+0xc] ;  /* 0x00000c0704087984 */ /* 0x000ee80008000800 */
[----:B------:R-:W4:Y:S04]  /*0440*/  LDS R9, [R4+0x10] ;  /* 0x0000100004097984 */ /* 0x000f280000000800 */
[----:B------:R-:W5:Y:S01]  /*0450*/  LDS R10, [R4+0x8] ;  /* 0x00000800040a7984 */ /* 0x000f620000000800 */
[----:B-1----:R-:W-:-:S04]  /*0460*/  IMAD R5, R0, UR4, R5 ;  /* 0x0000000400057c24 */ /* 0x002fc8000f8e0205 */
[----:B0-----:R-:W-:-:S04]  /*0470*/  IMAD.WIDE R2, R5, 0x4, R2 ;  /* 0x0000000405027825 */ /* 0x001fc800078e0202 */
[----:B--2---:R-:W-:-:S04]  /*0480*/  FFMA R11, R6, -4, R7 ;  /* 0xc0800000060b7823 */ /* 0x004fc80000000007 */
[----:B---3--:R-:W-:-:S04]  /*0490*/  FADD R8, R8, R11 ;  /* 0x0000000b08087221 */ /* 0x008fc80000000000 */
[----:B----4-:R-:W-:-:S04]  /*04a0*/  FADD R9, R9, R8 ;  /* 0x0000000809097221 */ /* 0x010fc80000000000 */
[----:B-----5:R-:W-:-:S04]  /*04b0*/  FADD R9, R10, R9 ;  /* 0x000000090a097221 */ /* 0x020fc80000000000 */
[----:B------:R-:W-:-:S05]  /*04c0*/  FFMA R9, R9, 0.10000000149011611938, R6 ;  /* 0x3dcccccd09097823 */ /* 0x000fca0000000006 */
[----:B------:R-:W-:Y:S01]  /*04d0*/  STG.E desc[UR8][R2.64], R9 ;  /* 0x0000000902007986 */ /* 0x000fe2000c101908 */
[----:B------:R-:W-:Y:S05]  /*04e0*/  EXIT ;  /* 0x000000000000794d */ /* 0x000fea0003800000 */
.L_x_8:
[----:B------:R-:W0:Y:S02]  /*04f0*/  LDC.64 R6, c[0x0][0x390] ;  /* 0x0000e400ff067b82 */ /* 0x000e240000000a00 */
[----:B0-----:R-:W-:-:S04]  /*0500*/  ISETP.GE.AND P0, PT, R0, R7, PT ;  /* 0x000000070000720c */ /* 0x001fc80003f06270 */
[----:B------:R-:W-:-:S13]  /*0510*/  ISETP.GE.OR P0, PT, R5, R6, P0 ;  /* 0x000000060500720c */ /* 0x000fda0000706670 */
[----:B------:R-:W-:Y:S05]  /*0520*/  @P0 EXIT ;  /* 0x000000000000094d */ /* 0x000fea0003800000 */
[----:B------:R-:W0:Y:S01]  /*0530*/  LDC.64 R2, c[0x0][0x380] ;  /* 0x0000e000ff027b82 */ /* 0x000e220000000a00 */
[----:B------:R-:W-:-:S07]  /*0540*/  IMAD R7, R0, R6, R5 ;  /* 0x0000000600077224 */ /* 0x000fce00078e0205 */
[----:B------:R-:W1:Y:S01]  /*0550*/  LDC.64 R4, c[0x0][0x388] ;  /* 0x0000e200ff047b82 */ /* 0x000e620000000a00 */
[----:B0-----:R-:W-:-:S06]  /*0560*/  IMAD.WIDE R2, R7, 0x4, R2 ;  /* 0x0000000407027825 */ /* 0x001fcc00078e0202 */
[----:B------:R-:W2:Y:S01]  /*0570*/  LDG.E R3, desc[UR8][R2.64] ;  /* 0x0000000802037981 */ /* 0x000ea2000c1e1900 */
[----:B-1----:R-:W-:-:S05]  /*0580*/  IMAD.WIDE R4, R7, 0x4, R4 ;  /* 0x0000000407047825 */ /* 0x002fca00078e0204 */
[----:B--2---:R-:W-:Y:S01]  /*0590*/  STG.E desc[UR8][R4.64], R3 ;  /* 0x0000000304007986 */ /* 0x004fe2000c101908 */
[----:B------:R-:W-:Y:S05]  /*05a0*/  EXIT ;  /* 0x000000000000794d */ /* 0x000fea0003800000 */
.L_x_9:
        /* <DEDUP_REMOVED lines=13> */
.L_x_38:


//--------------------- .text._Z16stencil_2d_naivePfS_ii --------------------------
	.section	.text._Z16stencil_2d_naivePfS_ii,"ax",@progbits
	.align	128
        .global         _Z16stencil_2d_naivePfS_ii
        .type           _Z16stencil_2d_naivePfS_ii,@function
        .size           _Z16stencil_2d_naivePfS_ii,(.L_x_39 - _Z16stencil_2d_naivePfS_ii)
        .other          _Z16stencil_2d_naivePfS_ii,@"STO_CUDA_ENTRY STV_DEFAULT"
_Z16stencil_2d_naivePfS_ii:
.text._Z16stencil_2d_naivePfS_ii:
[----:B------:R-:W-:Y:S01]  /*0000*/  LDC R1, c[0x0][0x37c] ;  /* 0x0000df00ff017b82 */ /* 0x000fe20000000800 */
[----:B------:R-:W0:Y:S07]  /*0010*/  S2R R0, SR_TID.X ;  /* 0x0000000000007919 */ /* 0x000e2e0000002100 */
[----:B------:R-:W0:Y:S01]  /*0020*/  S2UR UR4, SR_CTAID.X ;  /* 0x00000000000479c3 */ /* 0x000e220000002500 */
[----:B------:R-:W1:Y:S07]  /*0030*/  S2R R3, SR_TID.Y ;  /* 0x0000000000037919 */ /* 0x000e6e0000002200 */
[----:B------:R-:W0:Y:S08]  /*0040*/  LDC R7, c[0x0][0x360] ;  /* 0x0000d800ff077b82 */ /* 0x000e300000000800 */
[----:B------:R-:W2:Y:S08]  /*0050*/  LDC.64 R4, c[0x0][0x390] ;  /* 0x0000e400ff047b82 */ /* 0x000eb00000000a00 */
[----:B------:R-:W1:Y:S08]  /*0060*/  S2UR UR5, SR_CTAID.Y ;  /* 0x00000000000579c3 */ /* 0x000e700000002600 */
[----:B------:R-:W1:Y:S01]  /*0070*/  LDC R2, c[0x0][0x364] ;  /* 0x0000d900ff027b82 */ /* 0x000e620000000800 */
[----:B0-----:R-:W-:Y:S01]  /*0080*/  IMAD R7, R7, UR4, R0 ;  /* 0x0000000407077c24 */ /* 0x001fe2000f8e0200 */
[----:B--2---:R-:W-:-:S04]  /*0090*/  IADD3 R0, PT, PT, R4, -0x1, RZ ;  /* 0xffffffff04007810 */ /* 0x004fc80007ffe0ff */
[----:B------:R-:W-:-:S04]  /*00a0*/  ISETP.GE.AND P0, PT, R7, R0, PT ;  /* 0x000000000700720c */ /* 0x000fc80003f06270 */
[----:B------:R-:W-:Y:S01]  /*00b0*/  ISETP.LT.OR P0, PT, R7, 0x1, P0 ;  /* 0x000000010700780c */ /* 0x000fe20000701670 */
[----:B-1----:R-:W-:Y:S01]  /*00c0*/  IMAD R0, R2, UR5, R3 ;  /* 0x0000000502007c24 */ /* 0x002fe2000f8e0203 */
[----:B------:R-:W-:Y:S01]  /*00d0*/  IADD3 R3, PT, PT, R5, -0x1, RZ ;  /* 0xffffffff05037810 */ /* 0x000fe20007ffe0ff */
[----:B------:R-:W0:Y:S03]  /*00e0*/  LDCU.64 UR4, c[0x0][0x358] ;  /* 0x00006b00ff0477ac */ /* 0x000e260008000a00 */
[----:B------:R-:W-:-:S04]  /*00f0*/  ISETP.EQ.OR P0, PT, R0, RZ, P0 ;  /* 0x000000ff0000720c */ /* 0x000fc80000702670 */
[C---:B------:R-:W-:Y:S01]  /*0100*/  ISETP.GE.OR P0, PT, R0.reuse, R3, P0 ;  /* 0x000000030000720c */ /* 0x040fe20000706670 */
[----:B------:R-:W-:-:S12]  /*0110*/  IMAD R3, R0, R4, R7 ;  /* 0x0000000400037224 */ /* 0x000fd800078e0207 */
[----:B0-----:R-:W-:Y:S05]  /*0120*/  @P0 BRA `(.L_x_10) ;  /* 0x00000000004c0947 */ /* 0x001fea0003800000 */
[----:B------:R-:W0:Y:S01]  /*0130*/  LDC.64 R6, c[0x0][0x380] ;  /* 0x0000e000ff067b82 */ /* 0x000e220000000a00 */
[----:B------:R-:W-:-:S07]  /*0140*/  IADD3 R9, PT, PT, R3, -R4, RZ ;  /* 0x8000000403097210 */ /* 0x000fce0007ffe0ff */
[----:B------:R-:W1:Y:S01]  /*0150*/  LDC.64 R10, c[0x0][0x388] ;  /* 0x0000e200ff0a7b82 */ /* 0x000e620000000a00 */
[----:B0-----:R-:W-:-:S04]  /*0160*/  IMAD.WIDE R8, R9, 0x4, R6 ;  /* 0x0000000409087825 */ /* 0x001fc800078e0206 */
[----:B------:R-:W-:Y:S02]  /*0170*/  IMAD.WIDE R6, R3, 0x4, R6 ;  /* 0x0000000403067825 */ /* 0x000fe400078e0206 */
[----:B------:R-:W2:Y:S02]  /*0180*/  LDG.E R9, desc[UR4][R8.64] ;  /* 0x0000000408097981 */ /* 0x000ea4000c1e1900 */
[----:B------:R-:W-:Y:S02]  /*0190*/  IMAD.WIDE R4, R4, 0x4, R6 ;  /* 0x0000000404047825 */ /* 0x000fe400078e0206 */
[----:B------:R-:W2:Y:S04]  /*01a0*/  LDG.E R0, desc[UR4][R6.64] ;  /* 0x0000000406007981 */ /* 0x000ea8000c1e1900 */
[----:B------:R-:W3:Y:S04]  /*01b0*/  LDG.E R2, desc[UR4][R6.64+0x4] ;  /* 0x0000040406027981 */ /* 0x000ee8000c1e1900 */
[----:B------:R-:W4:Y:S04]  /*01c0*/  LDG.E R4, desc[UR4][R4.64] ;  /* 0x0000000404047981 */ /* 0x000f28000c1e1900 */
[----:B------:R-:W5:Y:S01]  /*01d0*/  LDG.E R12, desc[UR4][R6.64+-0x4] ;  /* 0xfffffc04060c7981 */ /* 0x000f62000c1e1900 */
[----:B--2---:R-:W-:-:S04]  /*01e0*/  FFMA R13, R0, -4, R9 ;  /* 0xc0800000000d7823 */ /* 0x004fc80000000009 */
[----:B----4-:R-:W-:-:S04]  /*01f0*/  FADD R13, R4, R13 ;  /* 0x0000000d040d7221 */ /* 0x010fc80000000000 */
[----:B---3--:R-:W-:-:S04]  /*0200*/  FADD R13, R2, R13 ;  /* 0x0000000d020d7221 */ /* 0x008fc80000000000 */
[----:B-----5:R-:W-:Y:S01]  /*0210*/  FADD R13, R12, R13 ;  /* 0x0000000d0c0d7221 */ /* 0x020fe20000000000 */
[----:B-1----:R-:W-:-:S04]  /*0220*/  IMAD.WIDE R2, R3, 0x4, R10 ;  /* 0x0000000403027825 */ /* 0x002fc800078e020a */
[----:B------:R-:W-:-:S05]  /*0230*/  FFMA R13, R13, 0.10000000149011611938, R0 ;  /* 0x3dcccccd0d0d7823 */ /* 0x000fca0000000000 */
[----:B------:R-:W-:Y:S01]  /*0240*/  STG.E desc[UR4][R2.64], R13 ;  /* 0x0000000d02007986 */ /* 0x000fe2000c101904 */
[----:B------:R-:W-:Y:S05]  /*0250*/  EXIT ;  /* 0x000000000000794d */ /* 0x000fea0003800000 */
.L_x_10:
[----:B------:R-:W-:-:S04]  /*0260*/  ISETP.GE.AND P0, PT, R0, R5, PT ;  /* 0x000000050000720c */ /* 0x000fc80003f06270 */
[----:B------:R-:W-:-:S13]  /*0270*/  ISETP.GE.OR P0, PT, R7, R4, P0 ;  /* 0x000000040700720c */ /* 0x000fda0000706670 */
[----:B------:R-:W-:Y:S05]  /*0280*/  @P0 EXIT ;  /* 0x000000000000094d */ /* 0x000fea0003800000 */
[----:B------:R-:W0:Y:S08]  /*0290*/  LDC.64 R4, c[0x0][0x380] ;  /* 0x0000e000ff047b82 */ /* 0x000e300000000a00 */
[----:B------:R-:W1:Y:S01]  /*02a0*/  LDC.64 R6, c[0x0][0x388] ;  /* 0x0000e200ff067b82 */ /* 0x000e620000000a00 */
[----:B0-----:R-:W-:-:S06]  /*02b0*/  IMAD.WIDE R4, R3, 0x4, R4 ;  /* 0x0000000403047825 */ /* 0x001fcc00078e0204 */
[----:B------:R-:W2:Y:S01]  /*02c0*/  LDG.E R5, desc[UR4][R4.64] ;  /* 0x0000000404057981 */ /* 0x000ea2000c1e1900 */
[----:B-1----:R-:W-:-:S05]  /*02d0*/  IMAD.WIDE R6, R3, 0x4, R6 ;  /* 0x0000000403067825 */ /* 0x002fca00078e0206 */
[----:B--2---:R-:W-:Y:S01]  /*02e0*/  STG.E desc[UR4][R6.64], R5 ;  /* 0x0000000506007986 */ /* 0x004fe2000c101904 */
[----:B------:R-:W-:Y:S05]  /*02f0*/  EXIT ;  /* 0x000000000000794d */ /* 0x000fea0003800000 */
.L_x_11:
        /* <DEDUP_REMOVED lines=16> */
.L_x_39:


//--------------------- .text._Z20stencil_1d_coarsenedPfS_i --------------------------
	.section	.text._Z20stencil_1d_coarsenedPfS_i,"ax",@progbits
	.align	128
        .global         _Z20stencil_1d_coarsenedPfS_i
        .type           _Z20stencil_1d_coarsenedPfS_i,@function
        .size           _Z20stencil_1d_coarsenedPfS_i,(.L_x_40 - _Z20stencil_1d_coarsenedPfS_i)
        .other          _Z20stencil_1d_coarsenedPfS_i,@"STO_CUDA_ENTRY STV_DEFAULT"
_Z20stencil_1d_coarsenedPfS_i:
.text._Z20stencil_1d_coarsenedPfS_i:
[----:B------:R-:W-:Y:S01]  /*0000*/  LDC R1, c[0x0][0x37c] ;  /* 0x0000df00ff017b82 */ /* 0x000fe20000000800 */
[----:B------:R-:W0:Y:S07]  /*0010*/  S2R R12, SR_TID.X ;  /* 0x00000000000c7919 */ /* 0x000e2e0000002100 */
[----:B------:R-:W1:Y:S01]  /*0020*/  S2UR UR4, SR_CTAID.X ;  /* 0x00000000000479c3 */ /* 0x000e620000002500 */
[----:B------:R-:W2:Y:S01]  /*0030*/  LDCU.64 UR6, c[0x0][0x358] ;  /* 0x00006b00ff0677ac */ /* 0x000ea20008000a00 */
[----:B------:R-:W-:Y:S01]  /*0040*/  HFMA2 R17, -RZ, RZ, 0, 0 ;  /* 0x00000000ff117431 */ /* 0x000fe200000001ff */
[----:B------:R-:W-:-:S02]  /*0050*/  CS2R R14, SRZ ;  /* 0x00000000000e7805 */ /* 0x000fc4000001ff00 */
[----:B------:R-:W-:-:S03]  /*0060*/  MOV R19, RZ ;  /* 0x000000ff00137202 */ /* 0x000fc60000000f00 */
[----:B------:R-:W1:Y:S08]  /*0070*/  LDC R29, c[0x0][0x360] ;  /* 0x0000d800ff1d7b82 */ /* 0x000e700000000800 */
[----:B------:R-:W3:Y:S08]  /*0080*/  LDC R26, c[0x0][0x390] ;  /* 0x0000e400ff1a7b82 */ /* 0x000ef00000000800 */
[----:B------:R-:W4:Y:S01]  /*0090*/  LDC.64 R10, c[0x0][0x380] ;  /* 0x0000e000ff0a7b82 */ /* 0x000f220000000a00 */
[----:B-1----:R-:W-:-:S05]  /*00a0*/  IMAD R13, R29, UR4, RZ ;  /* 0x000000041d0d7c24 */ /* 0x002fca000f8e02ff */
[----:B0-----:R-:W-:-:S04]  /*00b0*/  LEA R21, R13, R12, 0x2 ;  /* 0x0000000c0d157211 */ /* 0x001fc800078e10ff */
[CC--:B------:R-:W-:Y:S02]  /*00c0*/  IADD3 R23, PT, PT, R21.reuse, R29.reuse, RZ ;  /* 0x0000001d15177210 */ /* 0x0c0fe40007ffe0ff */
[-C--:B---3--:R-:W-:Y:S02]  /*00d0*/  ISETP.GE.AND P1, PT, R21, R26.reuse, PT ;  /* 0x0000001a1500720c */ /* 0x088fe40003f26270 */
[CC--:B------:R-:W-:Y:S02]  /*00e0*/  IADD3 R25, PT, PT, R23.reuse, R29.reuse, RZ ;  /* 0x0000001d17197210 */ /* 0x0c0fe40007ffe0ff */
[-C--:B------:R-:W-:Y:S01]  /*00f0*/  ISETP.GE.AND P2, PT, R23, R26.reuse, PT ;  /* 0x0000001a1700720c */ /* 0x080fe20003f46270 */
[----:B----4-:R-:W-:Y:S01]  /*0100*/  IMAD.WIDE R8, R21, 0x4, R10 ;  /* 0x0000000415087825 */ /* 0x010fe200078e020a */
[C---:B------:R-:W-:Y:S02]  /*0110*/  IADD3 R27, PT, PT, R25.reuse, R29, RZ ;  /* 0x0000001d191b7210 */ /* 0x040fe40007ffe0ff */
[----:B------:R-:W-:-:S02]  /*0120*/  ISETP.GE.AND P3, PT, R25, R26, PT ;  /* 0x0000001a1900720c */ /* 0x000fc40003f66270 */
[----:B------:R-:W-:Y:S01]  /*0130*/  ISETP.GE.AND P4, PT, R27, R26, PT ;  /* 0x0000001a1b00720c */ /* 0x000fe20003f86270 */
[--C-:B------:R-:W-:Y:S02]  /*0140*/  IMAD.WIDE R6, R23, 0x4, R10.reuse ;  /* 0x0000000417067825 */ /* 0x100fe400078e020a */
[----:B--2---:R-:W2:Y:S02]  /*0150*/  @!P1 LDG.E R15, desc[UR6][R8.64] ;  /* 0x00000006080f9981 */ /* 0x004ea4000c1e1900 */
[--C-:B------:R-:W-:Y:S02]  /*0160*/  IMAD.WIDE R4, R25, 0x4, R10.reuse ;  /* 0x0000000419047825 */ /* 0x100fe400078e020a */
[----:B------:R-:W3:Y:S02]  /*0170*/  @!P2 LDG.E R17, desc[UR6][R6.64] ;  /* 0x000000060611a981 */ /* 0x000ee4000c1e1900 */
[----:B------:R-:W-:Y:S02]  /*0180*/  IMAD.WIDE R2, R27, 0x4, R10 ;  /* 0x000000041b027825 */ /* 0x000fe400078e020a */
[----:B------:R-:W4:Y:S04]  /*0190*/  @!P3 LDG.E R19, desc[UR6][R4.64] ;  /* 0x000000060413b981 */ /* 0x000f28000c1e1900 */
[----:B------:R-:W5:Y:S01]  /*01a0*/  @!P4 LDG.E R14, desc[UR6][R2.64] ;  /* 0x00000006020ec981 */ /* 0x000f62000c1e1900 */
[----:B------:R-:W0:Y:S01]  /*01b0*/  S2UR UR5, SR_CgaCtaId ;  /* 0x00000000000579c3 */ /* 0x000e220000008800 */
[----:B------:R-:W-:-:S02]  /*01c0*/  UMOV UR4, 0x400 ;  /* 0x0000040000047882 */ /* 0x000fc40000000000 */
[----:B0-----:R-:W-:-:S06]  /*01d0*/  ULEA UR4, UR5, UR4, 0x18 ;  /* 0x0000000405047291 */ /* 0x001fcc000f8ec0ff */
[----:B------:R-:W-:-:S04]  /*01e0*/  LEA R0, R12, UR4, 0x2 ;  /* 0x000000040c007c11 */ /* 0x000fc8000f8e10ff */
[----:B------:R-:W-:-:S04]  /*01f0*/  LEA R20, R29, R0, 0x2 ;  /* 0x000000001d147211 */ /* 0x000fc800078e10ff */
[----:B------:R-:W-:-:S04]  /*0200*/  LEA R22, R29, R20, 0x2 ;  /* 0x000000141d167211 */ /* 0x000fc800078e10ff */
[----:B------:R-:W-:Y:S02]  /*0210*/  LEA R24, R29, R22, 0x2 ;  /* 0x000000161d187211 */ /* 0x000fe400078e10ff */
[----:B------:R-:W-:Y:S01]  /*0220*/  ISETP.GT.U32.AND P0, PT, R12, 0x2, PT ;  /* 0x000000020c00780c */ /* 0x000fe20003f04070 */
[----:B------:R-:W-:Y:S01]  /*0230*/  BSSY.RECONVERGENT B0, `(.L_x_12) ;  /* 0x0000018000007945 */ /* 0x000fe20003800200 */
[----:B--2---:R0:W-:Y:S04]  /*0240*/  STS [R0+0xc], R15 ;  /* 0x00000c0f00007388 */ /* 0x0041e80000000800 */
[----:B---3--:R0:W-:Y:S04]  /*0250*/  STS [R20+0xc], R17 ;  /* 0x00000c1114007388 */ /* 0x0081e80000000800 */
[----:B----4-:R0:W-:Y:S04]  /*0260*/  STS [R22+0xc], R19 ;  /* 0x00000c1316007388 */ /* 0x0101e80000000800 */
[----:B-----5:R0:W-:Y:S01]  /*0270*/  STS [R24+0xc], R14 ;  /* 0x00000c0e18007388 */ /* 0x0201e20000000800 */
[----:B------:R-:W-:Y:S05]  /*0280*/  @P0 BRA `(.L_x_13) ;  /* 0x0000000000480947 */ /* 0x000fea0003800000 */
[----:B0-----:R-:W-:-:S04]  /*0290*/  IADD3 R17, PT, PT, R12, -0x3, R21 ;  /* 0xfffffffd0c117810 */ /* 0x001fc80007ffe015 */
[----:B------:R-:W-:-:S13]  /*02a0*/  ISETP.GE.AND P0, PT, R17, RZ, PT ;  /* 0x000000ff1100720c */ /* 0x000fda0003f06270 */
[----:B------:R-:W-:-:S05]  /*02b0*/  @P0 IMAD.WIDE.U32 R16, R17, 0x4, R10 ;  /* 0x0000000411100825 */ /* 0x000fca00078e000a */
[----:B------:R-:W2:Y:S01]  /*02c0*/  @P0 LDG.E R28, desc[UR6][R16.64] ;  /* 0x00000006101c0981 */ /* 0x000ea2000c1e1900 */
[----:B------:R-:W-:Y:S01]  /*02d0*/  IADD3 R13, PT, PT, R13, R29, RZ ;  /* 0x0000001d0d0d7210 */ /* 0x000fe20007ffe0ff */
[----:B------:R-:W0:Y:S03]  /*02e0*/  @!P0 LDC.64 R18, c[0x0][0x380] ;  /* 0x0000e000ff128b82 */ /* 0x000e260000000a00 */
[----:B------:R-:W-:-:S04]  /*02f0*/  LEA R13, R13, R12, 0x1 ;  /* 0x0000000c0d0d7211 */ /* 0x000fc800078e08ff */
[----:B------:R-:W-:-:S04]  /*0300*/  SHF.L.U32 R13, R13, 0x1, RZ ;  /* 0x000000010d0d7819 */ /* 0x000fc800000006ff */
[----:B------:R-:W-:-:S13]  /*0310*/  ISETP.GE.AND P5, PT, R13, R26, PT ;  /* 0x0000001a0d00720c */ /* 0x000fda0003fa6270 */
[----:B------:R-:W-:-:S04]  /*0320*/  @!P5 IMAD.WIDE R12, R13, 0x4, R10 ;  /* 0x000000040d0cd825 */ /* 0x000fc800078e020a */
[----:B------:R-:W-:Y:S02]  /*0330*/  @P5 IMAD.WIDE R14, R26, 0x4, R10 ;  /* 0x000000041a0e5825 */ /* 0x000fe400078e020a */
[----:B------:R-:W3:Y:S04]  /*0340*/  @!P5 LDG.E R12, desc[UR6][R12.64] ;  /* 0x000000060c0cd981 */ /* 0x000ee8000c1e1900 */
[----:B------:R-:W4:Y:S04]  /*0350*/  @P5 LDG.E R14, desc[UR6][R14.64+-0x4] ;  /* 0xfffffc060e0e5981 */ /* 0x000f28000c1e1900 */
[----:B0-----:R-:W2:Y:S01]  /*0360*/  @!P0 LDG.E R28, desc[UR6][R18.64] ;  /* 0x00000006121c8981 */ /* 0x001ea2000c1e1900 */
[----:B------:R-:W-:-:S03]  /*0370*/  LEA R29, R29, R24, 0x2 ;  /* 0x000000181d1d7211 */ /* 0x000fc600078e10ff */
[----:B--2---:R1:W-:Y:S04]  /*0380*/  STS [R0], R28 ;  /* 0x0000001c00007388 */ /* 0x0043e80000000800 */
[----:B---3--:R1:W-:Y:S04]  /*0390*/  @!P5 STS [R29+0xc], R12 ;  /* 0x00000c0c1d00d388 */ /* 0x0083e80000000800 */
[----:B----4-:R1:W-:Y:S02]  /*03a0*/  @P5 STS [R29+0xc], R14 ;  /* 0x00000c0e1d005388 */ /* 0x0103e40000000800 */
.L_x_13:
[----:B------:R-:W-:Y:S05]  /*03b0*/  BSYNC.RECONVERGENT B0 ;  /* 0x0000000000007941 */ /* 0x000fea0003800200 */
.L_x_12:
[----:B------:R-:W-:Y:S01]  /*03c0*/  IADD3 R26, PT, PT, R26, -0x3, RZ ;  /* 0xfffffffd1a1a7810 */ /* 0x000fe20007ffe0ff */
[----:B------:R-:W-:Y:S03]  /*03d0*/  BAR.SYNC.DEFER_BLOCKING 0x0 ;  /* 0x0000000000007b1d */ /* 0x000fe60000010000 */
[----:B------:R-:W-:-:S03]  /*03e0*/  ISETP.GE.AND P0, PT, R21, R26, PT ;  /* 0x0000001a1500720c */ /* 0x000fc60003f06270 */
[----:B------:R-:W-:Y:S01]  /*03f0*/  BSSY.RECONVERGENT B0, `(.L_x_14) ;  /* 0x0000015000007945 */ /* 0x000fe20003800200 */
[----:B------:R-:W-:-:S13]  /*0400*/  ISETP.LT.OR P0, PT, R21, 0x3, P0 ;  /* 0x000000031500780c */ /* 0x000fda0000701670 */
[----:B------:R-:W-:Y:S05]  /*0410*/  @P0 BRA `(.L_x_15) ;  /* 0x0000000000340947 */ /* 0x000fea0003800000 */
[C---:B-1----:R-:W-:Y:S01]  /*0420*/  IMAD.WIDE.U32 R12, R21.reuse, 0x4, R10 ;  /* 0x00000004150c7825 */ /* 0x042fe200078e000a */
[----:B0-----:R-:W0:Y:S01]  /*0430*/  LDS R15, [R0+0xc] ;  /* 0x00000c00000f7984 */ /* 0x001e220000000800 */
[----:B------:R-:W1:Y:S03]  /*0440*/  LDC.64 R8, c[0x0][0x388] ;  /* 0x0000e200ff087b82 */ /* 0x000e660000000a00 */
[----:B------:R-:W2:Y:S04]  /*0450*/  LDS R14, [R0+0x8] ;  /* 0x00000800000e7984 */ /* 0x000ea80000000800 */
[----:B------:R-:W3:Y:S04]  /*0460*/  LDG.E R13, desc[UR6][R12.64] ;  /* 0x000000060c0d7981 */ /* 0x000ee8000c1e1900 */
[----:B------:R-:W4:Y:S01]  /*0470*/  LDS R17, [R0+0x10] ;  /* 0x0000100000117984 */ /* 0x000f220000000800 */
[----:B-1----:R-:W-:-:S04]  /*0480*/  IMAD.WIDE.U32 R8, R21, 0x4, R8 ;  /* 0x0000000415087825 */ /* 0x002fc800078e0008 */
[----:B0-----:R-:W-:-:S04]  /*0490*/  FADD R15, R15, R15 ;  /* 0x0000000f0f0f7221 */ /* 0x001fc80000000000 */
[----:B--2---:R-:W-:-:S04]  /*04a0*/  FADD R14, -R14, R15 ;  /* 0x0000000f0e0e7221 */ /* 0x004fc80000000100 */
[----:B----4-:R-:W-:-:S04]  /*04b0*/  FADD R14, R14, -R17 ;  /* 0x800000110e0e7221 */ /* 0x010fc80000000000 */
[----:B---3--:R-:W-:-:S05]  /*04c0*/  FFMA R15, R14, 0.10000000149011611938, R13 ;  /* 0x3dcccccd0e0f7823 */ /* 0x008fca000000000d */
[----:B------:R0:W-:Y:S01]  /*04d0*/  STG.E desc[UR6][R8.64], R15 ;  /* 0x0000000f08007986 */ /* 0x0001e2000c101906 */
[----:B------:R-:W-:Y:S05]  /*04e0*/  BRA `(.L_x_16) ;  /* 0x0000000000147947 */ /* 0x000fea0003800000 */
.L_x_15:
[----:B------:R-:W-:Y:S05]  /*04f0*/  @P1 BRA `(.L_x_16) ;  /* 0x0000000000101947 */ /* 0x000fea0003800000 */
[----:B------:R-:W2:Y:S01]  /*0500*/  LDG.E R9, desc[UR6][R8.64] ;  /* 0x0000000608097981 */ /* 0x000ea2000c1e1900 */
[----:B-1----:R-:W1:Y:S02]  /*0510*/  LDC.64 R12, c[0x0][0x388] ;  /* 0x0000e200ff0c7b82 */ /* 0x002e640000000a00 */
[----:B-1----:R-:W-:-:S05]  /*0520*/  IMAD.WIDE R12, R21, 0x4, R12 ;  /* 0x00000004150c7825 */ /* 0x002fca00078e020c */
[----:B--2---:R2:W-:Y:S02]  /*0530*/  STG.E desc[UR6][R12.64], R9 ;  /* 0x000000090c007986 */ /* 0x0045e4000c101906 */
.L_x_16:
[----:B------:R-:W-:Y:S05]  /*0540*/  BSYNC.RECONVERGENT B0 ;  /* 0x0000000000007941 */ /* 0x000fea0003800200 */
.L_x_14:
[C---:B------:R-:W-:Y:S01]  /*0550*/  ISETP.GE.AND P0, PT, R23.reuse, R26, PT ;  /* 0x0000001a1700720c */ /* 0x040fe20003f06270 */
[----:B------:R-:W-:Y:S01]  /*0560*/  BSSY.RECONVERGENT B0, `(.L_x_17) ;  /* 0x0000015000007945 */ /* 0x000fe20003800200 */
[----:B------:R-:W-:-:S13]  /*0570*/  ISETP.GT.AND P1, PT, R23, 0x2, PT ;  /* 0x000000021700780c */ /* 0x000fda0003f24270 */
[----:B------:R-:W-:Y:S05]  /*0580*/  @!P0 BRA P1, `(.L_x_18) ;  /* 0x0000000000188947 */ /* 0x000fea0000800000 */
[----:B------:R-:W-:Y:S05]  /*0590*/  @P2 BRA `(.L_x_19) ;  /* 0x0000000000442947 */ /* 0x000fea0003800000 */
[----:B------:R-:W3:Y:S01]  /*05a0*/  LDG.E R7, desc[UR6][R6.64] ;  /* 0x0000000606077981 */ /* 0x000ee2000c1e1900 */
[----:B0-2---:R-:W0:Y:S02]  /*05b0*/  LDC.64 R8, c[0x0][0x388] ;  /* 0x0000e200ff087b82 */ /* 0x005e240000000a00 */
[----:B0-----:R-:W-:-:S05]  /*05c0*/  IMAD.WIDE R8, R23, 0x4, R8 ;  /* 0x0000000417087825 */ /* 0x001fca00078e0208 */
[----:B---3--:R3:W-:Y:S01]  /*05d0*/  STG.E desc[UR6][R8.64], R7 ;  /* 0x0000000708007986 */ /* 0x0087e2000c101906 */
[----:B------:R-:W-:Y:S05]  /*05e0*/  BRA `(.L_x_19) ;  /* 0x0000000000307947 */ /* 0x000fea0003800000 */
.L_x_18:
[C---:B0-2---:R-:W-:Y:S01]  /*05f0*/  IMAD.WIDE.U32 R8, R23.reuse, 0x4, R10 ;  /* 0x0000000417087825 */ /* 0x045fe200078e000a */
[----:B-1----:R-:W0:Y:S01]  /*0600*/  LDS R12, [R20+0xc] ;  /* 0x00000c00140c7984 */ /* 0x002e220000000800 */
        /* <DEDUP_REMOVED lines=9> */
[----:B------:R0:W-:Y:S02]  /*06a0*/  STG.E desc[UR6][R6.64], R13 ;  /* 0x0000000d06007986 */ /* 0x0001e4000c101906 */
.L_x_19:
[----:B------:R-:W-:Y:S05]  /*06b0*/  BSYNC.RECONVERGENT B0 ;  /* 0x0000000000007941 */ /* 0x000fea0003800200 */
.L_x_17:
[C---:B------:R-:W-:Y:S01]  /*06c0*/  ISETP.GE.AND P0, PT, R25.reuse, R26, PT ;  /* 0x0000001a1900720c */ /* 0x040fe20003f06270 */
[----:B------:R-:W-:Y:S01]  /*06d0*/  BSSY.RECONVERGENT B0, `(.L_x_20) ;  /* 0x0000015000007945 */ /* 0x000fe20003800200 */
[----:B------:R-:W-:-:S13]  /*06e0*/  ISETP.GT.AND P1, PT, R25, 0x2, PT ;  /* 0x000000021900780c */ /* 0x000fda0003f24270 */
[----:B------:R-:W-:Y:S05]  /*06f0*/  @!P0 BRA P1, `(.L_x_21) ;  /* 0x0000000000188947 */ /* 0x000fea0000800000 */
[----:B------:R-:W-:Y:S05]  /*0700*/  @P3 BRA `(.L_x_22) ;  /* 0x0000000000443947 */ /* 0x000fea0003800000 */
[----:B------:R-:W4:Y:S01]  /*0710*/  LDG.E R5, desc[UR6][R4.64] ;  /* 0x0000000604057981 */ /* 0x000f22000c1e1900 */
[----:B0--3--:R-:W0:Y:S02]  /*0720*/  LDC.64 R6, c[0x0][0x388] ;  /* 0x0000e200ff067b82 */ /* 0x009e240000000a00 */
[----:B0-----:R-:W-:-:S05]  /*0730*/  IMAD.WIDE R6, R25, 0x4, R6 ;  /* 0x0000000419067825 */ /* 0x001fca00078e0206 */
[----:B----4-:R4:W-:Y:S01]  /*0740*/  STG.E desc[UR6][R6.64], R5 ;  /* 0x0000000506007986 */ /* 0x0109e2000c101906 */
[----:B------:R-:W-:Y:S05]  /*0750*/  BRA `(.L_x_22) ;  /* 0x0000000000307947 */ /* 0x000fea0003800000 */
.L_x_21:
[C---:B------:R-:W-:Y:S01]  /*0760*/  IMAD.WIDE.U32 R4, R25.reuse, 0x4, R10 ;  /* 0x0000000419047825 */ /* 0x040fe200078e000a */
[----:B0--3--:R-:W0:Y:S01]  /*0770*/  LDS R8, [R22+0xc] ;  /* 0x00000c0016087984 */ /* 0x009e220000000800 */
[----:B------:R-:W3:Y:S03]  /*0780*/  LDC.64 R6, c[0x0][0x388] ;  /* 0x0000e200ff067b82 */ /* 0x000ee60000000a00 */
[----:B-1----:R-:W1:Y:S04]  /*0790*/  LDS R0, [R22+0x8] ;  /* 0x0000080016007984 */ /* 0x002e680000000800 */
[----:B------:R-:W4:Y:S04]  /*07a0*/  LDG.E R5, desc[UR6][R4.64] ;  /* 0x0000000604057981 */ /* 0x000f28000c1e1900 */
[----:B--2---:R-:W2:Y:S01]  /*07b0*/  LDS R13, [R22+0x10] ;  /* 0x00001000160d7984 */ /* 0x004ea20000000800 */
[----:B---3--:R-:W-:-:S04]  /*07c0*/  IMAD.WIDE.U32 R6, R25, 0x4, R6 ;  /* 0x0000000419067825 */ /* 0x008fc800078e0006 */
[----:B0-----:R-:W-:-:S04]  /*07d0*/  FADD R9, R8, R8 ;  /* 0x0000000808097221 */ /* 0x001fc80000000000 */
[----:B-1----:R-:W-:-:S04]  /*07e0*/  FADD R0, -R0, R9 ;  /* 0x0000000900007221 */ /* 0x002fc80000000100 */
[----:B--2---:R-:W-:-:S04]  /*07f0*/  FADD R0, R0, -R13 ;  /* 0x8000000d00007221 */ /* 0x004fc80000000000 */
[----:B----4-:R-:W-:-:S05]  /*0800*/  FFMA R9, R0, 0.10000000149011611938, R5 ;  /* 0x3dcccccd00097823 */ /* 0x010fca0000000005 */
[----:B------:R0:W-:Y:S02]  /*0810*/  STG.E desc[UR6][R6.64], R9 ;  /* 0x0000000906007986 */ /* 0x0001e4000c101906 */
.L_x_22:
[----:B------:R-:W-:Y:S05]  /*0820*/  BSYNC.RECONVERGENT B0 ;  /* 0x0000000000007941 */ /* 0x000fea0003800200 */
.L_x_20:
[C---:B------:R-:W-:Y:S02]  /*0830*/  ISETP.GE.AND P0, PT, R27.reuse, R26, PT ;  /* 0x0000001a1b00720c */ /* 0x040fe40003f06270 */
[----:B------:R-:W-:-:S13]  /*0840*/  ISETP.GT.AND P1, PT, R27, 0x2, PT ;  /* 0x000000021b00780c */ /* 0x000fda0003f24270 */
[----:B------:R-:W-:Y:S05]  /*0850*/  @!P0 BRA P1, `(.L_x_23) ;  /* 0x0000000000188947 */ /* 0x000fea0000800000 */
[----:B------:R-:W-:Y:S05]  /*0860*/  @P4 EXIT ;  /* 0x000000000000494d */ /* 0x000fea0003800000 */
[----:B------:R-:W5:Y:S01]  /*0870*/  LDG.E R3, desc[UR6][R2.64] ;  /* 0x0000000602037981 */ /* 0x000f62000c1e1900 */
[----:B----4-:R-:W4:Y:S02]  /*0880*/  LDC.64 R4, c[0x0][0x388] ;  /* 0x0000e200ff047b82 */ /* 0x010f240000000a00 */
[----:B----4-:R-:W-:-:S05]  /*0890*/  IMAD.WIDE R4, R27, 0x4, R4 ;  /* 0x000000041b047825 */ /* 0x010fca00078e0204 */
[----:B-----5:R-:W-:Y:S01]  /*08a0*/  STG.E desc[UR6][R4.64], R3 ;  /* 0x0000000304007986 */ /* 0x020fe2000c101906 */
[----:B------:R-:W-:Y:S05]  /*08b0*/  EXIT ;  /* 0x000000000000794d */ /* 0x000fea0003800000 */
.L_x_23:
[C---:B------:R-:W-:Y:S01]  /*08c0*/  IMAD.WIDE.U32 R10, R27.reuse, 0x4, R10 ;  /* 0x000000041b0a7825 */ /* 0x040fe200078e000a */
[----:B------:R-:W5:Y:S01]  /*08d0*/  LDS R4, [R24+0xc] ;  /* 0x00000c0018047984 */ /* 0x000f620000000800 */
[----:B------:R-:W2:Y:S03]  /*08e0*/  LDC.64 R2, c[0x0][0x388] ;  /* 0x0000e200ff027b82 */ /* 0x000ea60000000a00 */
[----:B01----:R-:W0:Y:S04]  /*08f0*/  LDS R0, [R24+0x8] ;  /* 0x0000080018007984 */ /* 0x003e280000000800 */
[----:B------:R-:W5:Y:S04]  /*0900*/  LDG.E R11, desc[UR6][R10.64] ;  /* 0x000000060a0b7981 */ /* 0x000f68000c1e1900 */
[----:B---34-:R-:W1:Y:S01]  /*0910*/  LDS R7, [R24+0x10] ;  /* 0x0000100018077984 */ /* 0x018e620000000800 */
[----:B--2---:R-:W-:-:S04]  /*0920*/  IMAD.WIDE.U32 R2, R27, 0x4, R2 ;  /* 0x000000041b027825 */ /* 0x004fc800078e0002 */
[----:B-----5:R-:W-:-:S04]  /*0930*/  FADD R5, R4, R4 ;  /* 0x0000000404057221 */ /* 0x020fc80000000000 */
[----:B0-----:R-:W-:-:S04]  /*0940*/  FADD R0, -R0, R5 ;  /* 0x0000000500007221 */ /* 0x001fc80000000100 */
[----:B-1----:R-:W-:-:S04]  /*0950*/  FADD R0, R0, -R7 ;  /* 0x8000000700007221 */ /* 0x002fc80000000000 */
[----:B------:R-:W-:-:S05]  /*0960*/  FFMA R5, R0, 0.10000000149011611938, R11 ;  /* 0x3dcccccd00057823 */ /* 0x000fca000000000b */
[----:B------:R-:W-:Y:S01]  /*0970*/  STG.E desc[UR6][R2.64], R5 ;  /* 0x0000000502007986 */ /* 0x000fe2000c101906 */
[----:B------:R-:W-:Y:S05]  /*0980*/  EXIT ;  /* 0x000000000000794d */ /* 0x000fea0003800000 */
.L_x_24:
        /* <DEDUP_REMOVED lines=15> */
.L_x_40:


//--------------------- .text._Z17stencil_1d_sharedPfS_i --------------------------
	.section	.text._Z17stencil_1d_sharedPfS_i,"ax",@progbits
	.align	128
        .global         _Z17stencil_1d_sharedPfS_i
        .type           _Z17stencil_1d_sharedPfS_i,@function
        .size           _Z17stencil_1d_sharedPfS_i,(.L_x_41 - _Z17stencil_1d_sharedPfS_i)
        .other          _Z17stencil_1d_sharedPfS_i,@"STO_CUDA_ENTRY STV_DEFAULT"
_Z17stencil_1d_sharedPfS_i:
.text._Z17stencil_1d_sharedPfS_i:
[----:B------:R-:W-:Y:S01]  /*0000*/  LDC R1, c[0x0][0x37c] ;  /* 0x0000df00ff017b82 */ /* 0x000fe20000000800 */
[----:B------:R-:W0:Y:S07]  /*0010*/  S2R R6, SR_TID.X ;  /* 0x0000000000067919 */ /* 0x000e2e0000002100 */
[----:B------:R-:W0:Y:S01]  /*0020*/  S2UR UR8, SR_CTAID.X ;  /* 0x00000000000879c3 */ /* 0x000e220000002500 */
[----:B------:R-:W1:Y:S07]  /*0030*/  LDCU.64 UR6, c[0x0][0x358] ;  /* 0x00006b00ff0677ac */ /* 0x000e6e0008000a00 */
[----:B------:R-:W0:Y:S08]  /*0040*/  LDC R9, c[0x0][0x360] ;  /* 0x0000d800ff097b82 */ /* 0x000e300000000800 */
[----:B------:R-:W2:Y:S08]  /*0050*/  LDC R10, c[0x0][0x390] ;  /* 0x0000e400ff0a7b82 */ /* 0x000eb00000000800 */
[----:B------:R-:W3:Y:S01]  /*0060*/  LDC.64 R2, c[0x0][0x380] ;  /* 0x0000e000ff027b82 */ /* 0x000ee20000000a00 */
[----:B0-----:R-:W-:-:S05]  /*0070*/  IMAD R0, R9, UR8, R6 ;  /* 0x0000000809007c24 */ /* 0x001fca000f8e0206 */
[C---:B--2---:R-:W-:Y:S01]  /*0080*/  ISETP.GE.AND P1, PT, R0.reuse, R10, PT ;  /* 0x0000000a0000720c */ /* 0x044fe20003f26270 */
[----:B---3--:R-:W-:-:S12]  /*0090*/  IMAD.WIDE R4, R0, 0x4, R2 ;  /* 0x0000000400047825 */ /* 0x008fd800078e0202 */
[----:B-1----:R-:W2:Y:S01]  /*00a0*/  @!P1 LDG.E R7, desc[UR6][R4.64] ;  /* 0x0000000604079981 */ /* 0x002ea2000c1e1900 */
[----:B------:R-:W0:Y:S01]  /*00b0*/  S2UR UR5, SR_CgaCtaId ;  /* 0x00000000000579c3 */ /* 0x000e220000008800 */
[----:B------:R-:W-:Y:S01]  /*00c0*/  UMOV UR4, 0x400 ;  /* 0x0000040000047882 */ /* 0x000fe20000000000 */
[----:B------:R-:W-:Y:S01]  /*00d0*/  ISETP.NE.AND P0, PT, RZ, UR8, PT ;  /* 0x00000008ff007c0c */ /* 0x000fe2000bf05270 */
[----:B------:R-:W-:Y:S03]  /*00e0*/  BSSY.RECONVERGENT B0, `(.L_x_25) ;  /* 0x000000e000007945 */ /* 0x000fe60003800200 */
[----:B------:R-:W-:Y:S01]  /*00f0*/  ISETP.GT.U32.OR P0, PT, R6, 0x2, !P0 ;  /* 0x000000020600780c */ /* 0x000fe20004704470 */
[----:B0-----:R-:W-:-:S06]  /*0100*/  ULEA UR4, UR5, UR4, 0x18 ;  /* 0x0000000405047291 */ /* 0x001fcc000f8ec0ff */
[----:B------:R-:W-:-:S05]  /*0110*/  LEA R8, R6, UR4, 0x2 ;  /* 0x0000000406087c11 */ /* 0x000fca000f8e10ff */
[----:B--2---:R0:W-:Y:S04]  /*0120*/  @!P1 STS [R8+0xc], R7 ;  /* 0x00000c0708009388 */ /* 0x0041e80000000800 */
[----:B------:R0:W-:Y:S01]  /*0130*/  @P1 STS [R8+0xc], RZ ;  /* 0x00000cff08001388 */ /* 0x0001e20000000800 */
[----:B------:R-:W-:Y:S05]  /*0140*/  @P0 BRA `(.L_x_26) ;  /* 0x00000000000c0947 */ /* 0x000fea0003800000 */
[----:B0-----:R-:W2:Y:S04]  /*0150*/  LDG.E R7, desc[UR6][R4.64+-0xc] ;  /* 0xfffff40604077981 */ /* 0x001ea8000c1e1900 */
[----:B--2---:R2:W-:Y:S01]  /*0160*/  STS [R8], R7 ;  /* 0x0000000708007388 */ /* 0x0045e20000000800 */
[----:B------:R-:W-:Y:S05]  /*0170*/  BRA `(.L_x_27) ;  /* 0x0000000000107947 */ /* 0x000fea0003800000 */
.L_x_26:
[----:B------:R-:W-:-:S13]  /*0180*/  ISETP.GT.U32.AND P0, PT, R6, 0x2, PT ;  /* 0x000000020600780c */ /* 0x000fda0003f04070 */
[----:B------:R-:W-:Y:S05]  /*0190*/  @P0 BRA `(.L_x_27) ;  /* 0x0000000000080947 */ /* 0x000fea0003800000 */
[----:B0-----:R-:W2:Y:S04]  /*01a0*/  LDG.E R7, desc[UR6][R4.64] ;  /* 0x0000000604077981 */ /* 0x001ea8000c1e1900 */
[----:B--2---:R1:W-:Y:S02]  /*01b0*/  STS [R8], R7 ;  /* 0x0000000708007388 */ /* 0x0043e40000000800 */
.L_x_27:
[----:B------:R-:W-:Y:S05]  /*01c0*/  BSYNC.RECONVERGENT B0 ;  /* 0x0000000000007941 */ /* 0x000fea0003800200 */
.L_x_25:
[----:B012---:R-:W-:Y:S01]  /*01d0*/  IMAD.IADD R7, R0, 0x1, R9 ;  /* 0x0000000100077824 */ /* 0x007fe200078e0209 */
[----:B------:R-:W-:Y:S04]  /*01e0*/  BSSY.RECONVERGENT B0, `(.L_x_28) ;  /* 0x0000010000007945 */ /* 0x000fe80003800200 */
[----:B------:R-:W-:-:S04]  /*01f0*/  ISETP.GE.U32.AND P0, PT, R7, R10, PT ;  /* 0x0000000a0700720c */ /* 0x000fc80003f06070 */
[----:B------:R-:W-:-:S13]  /*0200*/  ISETP.GT.U32.OR P0, PT, R6, 0x2, P0 ;  /* 0x000000020600780c */ /* 0x000fda0000704470 */
[----:B------:R-:W-:Y:S05]  /*0210*/  @P0 BRA `(.L_x_29) ;  /* 0x0000000000140947 */ /* 0x000fea0003800000 */
[----:B------:R-:W-:-:S06]  /*0220*/  IMAD.WIDE.U32 R6, R7, 0x4, R2 ;  /* 0x0000000407067825 */ /* 0x000fcc00078e0002 */
[----:B------:R-:W2:Y:S01]  /*0230*/  LDG.E R6, desc[UR6][R6.64] ;  /* 0x0000000606067981 */ /* 0x000ea2000c1e1900 */
[----:B------:R-:W-:-:S05]  /*0240*/  IMAD R9, R9, 0x4, R8 ;  /* 0x0000000409097824 */ /* 0x000fca00078e0208 */
[----:B--2---:R0:W-:Y:S01]  /*0250*/  STS [R9+0xc], R6 ;  /* 0x00000c0609007388 */ /* 0x0041e20000000800 */
[----:B------:R-:W-:Y:S05]  /*0260*/  BRA `(.L_x_30) ;  /* 0x00000000001c7947 */ /* 0x000fea0003800000 */
.L_x_29:
[----:B------:R-:W-:-:S04]  /*0270*/  ISETP.GE.U32.AND P0, PT, R7, R10, PT ;  /* 0x0000000a0700720c */ /* 0x000fc80003f06070 */
[----:B------:R-:W-:-:S13]  /*0280*/  ISETP.GT.U32.OR P0, PT, R6, 0x2, !P0 ;  /* 0x000000020600780c */ /* 0x000fda0004704470 */
[----:B------:R-:W-:Y:S05]  /*0290*/  @P0 BRA `(.L_x_30) ;  /* 0x0000000000100947 */ /* 0x000fea0003800000 */
[----:B------:R-:W-:-:S06]  /*02a0*/  IMAD.WIDE R6, R10, 0x4, R2 ;  /* 0x000000040a067825 */ /* 0x000fcc00078e0202 */
[----:B------:R-:W2:Y:S01]  /*02b0*/  LDG.E R6, desc[UR6][R6.64+-0x4] ;  /* 0xfffffc0606067981 */ /* 0x000ea2000c1e1900 */
[----:B------:R-:W-:-:S05]  /*02c0*/  LEA R9, R9, R8, 0x2 ;  /* 0x0000000809097211 */ /* 0x000fca00078e10ff */
[----:B--2---:R1:W-:Y:S02]  /*02d0*/  STS [R9+0xc], R6 ;  /* 0x00000c0609007388 */ /* 0x0043e40000000800 */
.L_x_30:
[----:B------:R-:W-:Y:S05]  /*02e0*/  BSYNC.RECONVERGENT B0 ;  /* 0x0000000000007941 */ /* 0x000fea0003800200 */
.L_x_28:
[----:B------:R-:W-:Y:S01]  /*02f0*/  IADD3 R7, PT, PT, R10, -0x3, RZ ;  /* 0xfffffffd0a077810 */ /* 0x000fe20007ffe0ff */
[----:B------:R-:W-:Y:S03]  /*0300*/  BAR.SYNC.DEFER_BLOCKING 0x0 ;  /* 0x0000000000007b1d */ /* 0x000fe60000010000 */
[----:B------:R-:W-:-:S04]  /*0310*/  ISETP.GE.AND P0, PT, R0, R7, PT ;  /* 0x000000070000720c */ /* 0x000fc80003f06270 */
[----:B------:R-:W-:-:S13]  /*0320*/  ISETP.LT.OR P0, PT, R0, 0x3, P0 ;  /* 0x000000030000780c */ /* 0x000fda0000701670 */
[----:B------:R-:W-:Y:S05]  /*0330*/  @P0 BRA `(.L_x_31) ;  /* 0x0000000000340947 */ /* 0x000fea0003800000 */
[C---:B------:R-:W-:Y:S01]  /*0340*/  IMAD.WIDE.U32 R2, R0.reuse, 0x4, R2 ;  /* 0x0000000400027825 */ /* 0x040fe200078e0002 */
[----:B------:R-:W2:Y:S01]  /*0350*/  LDS R7, [R8+0xc] ;  /* 0x00000c0008077984 */ /* 0x000ea20000000800 */
[----:B------:R-:W3:Y:S03]  /*0360*/  LDC.64 R4, c[0x0][0x388] ;  /* 0x0000e200ff047b82 */ /* 0x000ee60000000a00 */
[----:B01----:R-:W0:Y:S04]  /*0370*/  LDS R6, [R8+0x8] ;  /* 0x0000080008067984 */ /* 0x003e280000000800 */
[----:B------:R-:W4:Y:S04]  /*0380*/  LDG.E R3, desc[UR6][R2.64] ;  /* 0x0000000602037981 */ /* 0x000f28000c1e1900 */
[----:B------:R-:W1:Y:S01]  /*0390*/  LDS R9, [R8+0x10] ;  /* 0x0000100008097984 */ /* 0x000e620000000800 */
[----:B---3--:R-:W-:-:S04]  /*03a0*/  IMAD.WIDE.U32 R4, R0, 0x4, R4 ;  /* 0x0000000400047825 */ /* 0x008fc800078e0004 */
[----:B--2---:R-:W-:-:S04]  /*03b0*/  FADD R7, R7, R7 ;  /* 0x0000000707077221 */ /* 0x004fc80000000000 */
[----:B0-----:R-:W-:-:S04]  /*03c0*/  FADD R6, -R6, R7 ;  /* 0x0000000706067221 */ /* 0x001fc80000000100 */
[----:B-1----:R-:W-:-:S04]  /*03d0*/  FADD R6, R6, -R9 ;  /* 0x8000000906067221 */ /* 0x002fc80000000000 */
[----:B----4-:R-:W-:-:S05]  /*03e0*/  FFMA R7, R6, 0.10000000149011611938, R3 ;  /* 0x3dcccccd06077823 */ /* 0x010fca0000000003 */
[----:B------:R-:W-:Y:S01]  /*03f0*/  STG.E desc[UR6][R4.64], R7 ;  /* 0x0000000704007986 */ /* 0x000fe2000c101906 */
[----:B------:R-:W-:Y:S05]  /*0400*/  EXIT ;  /* 0x000000000000794d */ /* 0x000fea0003800000 */
.L_x_31:
[----:B------:R-:W-:Y:S05]  /*0410*/  @P1 EXIT ;  /* 0x000000000000194d */ /* 0x000fea0003800000 */
[----:B------:R-:W2:Y:S01]  /*0420*/  LDG.E R5, desc[UR6][R4.64] ;  /* 0x0000000604057981 */ /* 0x000ea2000c1e1900 */
[----:B------:R-:W3:Y:S02]  /*0430*/  LDC.64 R2, c[0x0][0x388] ;  /* 0x0000e200ff027b82 */ /* 0x000ee40000000a00 */
[----:B---3--:R-:W-:-:S05]  /*0440*/  IMAD.WIDE R2, R0, 0x4, R2 ;  /* 0x0000000400027825 */ /* 0x008fca00078e0202 */
[----:B--2---:R-:W-:Y:S01]  /*0450*/  STG.E desc[UR6][R2.64], R5 ;  /* 0x0000000502007986 */ /* 0x004fe2000c101906 */
[----:B------:R-:W-:Y:S05]  /*0460*/  EXIT ;  /* 0x000000000000794d */ /* 0x000fea0003800000 */
.L_x_32:
        /* <DEDUP_REMOVED lines=9> */
.L_x_41:


//--------------------- .text._Z16stencil_1d_naivePfS_i --------------------------
	.section	.text._Z16stencil_1d_naivePfS_i,"ax",@progbits
	.align	128
        .global         _Z16stencil_1d_naivePfS_i
        .type           _Z16stencil_1d_naivePfS_i,@function
        .size           _Z16stencil_1d_naivePfS_i,(.L_x_42 - _Z16stencil_1d_naivePfS_i)
        .other          _Z16stencil_1d_naivePfS_i,@"STO_CUDA_ENTRY STV_DEFAULT"
_Z16stencil_1d_naivePfS_i:
.text._Z16stencil_1d_naivePfS_i:
[----:B------:R-:W-:Y:S01]  /*0000*/  LDC R1, c[0x0][0x37c] ;  /* 0x0000df00ff017b82 */ /* 0x000fe20000000800 */
[----:B------:R-:W0:Y:S07]  /*0010*/  S2R R0, SR_TID.X ;  /* 0x0000000000007919 */ /* 0x000e2e0000002100 */
[----:B------:R-:W0:Y:S01]  /*0020*/  S2UR UR5, SR_CTAID.X ;  /* 0x00000000000579c3 */ /* 0x000e220000002500 */
[----:B------:R-:W1:Y:S07]  /*0030*/  LDCU UR6, c[0x0][0x390] ;  /* 0x00007200ff0677ac */ /* 0x000e6e0008000800 */
[----:B------:R-:W0:Y:S01]  /*0040*/  LDC R9, c[0x0][0x360] ;  /* 0x0000d800ff097b82 */ /* 0x000e220000000800 */
[----:B-1----:R-:W-:Y:S01]  /*0050*/  UIADD3 UR4, UPT, UPT, UR6, -0x3, URZ ;  /* 0xfffffffd06047890 */ /* 0x002fe2000fffe0ff */
[----:B0-----:R-:W-:-:S05]  /*0060*/  IMAD R9, R9, UR5, R0 ;  /* 0x0000000509097c24 */ /* 0x001fca000f8e0200 */
[----:B------:R-:W-:-:S05]  /*0070*/  ISETP.GE.AND P0, PT, R9, UR4, PT ;  /* 0x0000000409007c0c */ /* 0x000fca000bf06270 */
[----:B------:R-:W0:Y:S01]  /*0080*/  LDCU.64 UR4, c[0x0][0x358] ;  /* 0x00006b00ff0477ac */ /* 0x000e220008000a00 */
[----:B------:R-:W-:-:S13]  /*0090*/  ISETP.LT.OR P0, PT, R9, 0x3, P0 ;  /* 0x000000030900780c */ /* 0x000fda0000701670 */
[----:B------:R-:W-:Y:S05]  /*00a0*/  @P0 BRA `(.L_x_33) ;  /* 0x00000000003c0947 */ /* 0x000fea0003800000 */
[----:B------:R-:W1:Y:S01]  /*00b0*/  LDC.64 R2, c[0x0][0x380] ;  /* 0x0000e000ff027b82 */ /* 0x000e620000000a00 */
[C---:B------:R-:W-:Y:S01]  /*00c0*/  IADD3 R7, PT, PT, R9.reuse, -0x1, RZ ;  /* 0xffffffff09077810 */ /* 0x040fe20007ffe0ff */
[----:B-1----:R-:W-:-:S04]  /*00d0*/  IMAD.WIDE.U32 R4, R9, 0x4, R2 ;  /* 0x0000000409047825 */ /* 0x002fc800078e0002 */
[----:B------:R-:W-:Y:S01]  /*00e0*/  IMAD.WIDE.U32 R2, R7, 0x4, R2 ;  /* 0x0000000407027825 */ /* 0x000fe200078e0002 */
[----:B0-----:R-:W2:Y:S01]  /*00f0*/  LDG.E R0, desc[UR4][R4.64] ;  /* 0x0000000404007981 */ /* 0x001ea2000c1e1900 */
[----:B------:R-:W0:Y:S03]  /*0100*/  LDC.64 R6, c[0x0][0x388] ;  /* 0x0000e200ff067b82 */ /* 0x000e260000000a00 */
[----:B------:R-:W3:Y:S04]  /*0110*/  LDG.E R8, desc[UR4][R4.64+0x4] ;  /* 0x0000040404087981 */ /* 0x000ee8000c1e1900 */
[----:B------:R-:W4:Y:S01]  /*0120*/  LDG.E R2, desc[UR4][R2.64] ;  /* 0x0000000402027981 */ /* 0x000f22000c1e1900 */
[----:B0-----:R-:W-:-:S04]  /*0130*/  IMAD.WIDE.U32 R6, R9, 0x4, R6 ;  /* 0x0000000409067825 */ /* 0x001fc800078e0006 */
[----:B--2---:R-:W-:-:S04]  /*0140*/  FADD R11, R0, R0 ;  /* 0x00000000000b7221 */ /* 0x004fc80000000000 */
[----:B----4-:R-:W-:-:S04]  /*0150*/  FADD R11, -R2, R11 ;  /* 0x0000000b020b7221 */ /* 0x010fc80000000100 */
[----:B---3--:R-:W-:-:S04]  /*0160*/  FADD R11, R11, -R8 ;  /* 0x800000080b0b7221 */ /* 0x008fc80000000000 */
[----:B------:R-:W-:-:S05]  /*0170*/  FFMA R11, R11, 0.10000000149011611938, R0 ;  /* 0x3dcccccd0b0b7823 */ /* 0x000fca0000000000 */
[----:B------:R-:W-:Y:S01]  /*0180*/  STG.E desc[UR4][R6.64], R11 ;  /* 0x0000000b06007986 */ /* 0x000fe2000c101904 */
[----:B------:R-:W-:Y:S05]  /*0190*/  EXIT ;  /* 0x000000000000794d */ /* 0x000fea0003800000 */
.L_x_33:
[----:B------:R-:W-:-:S13]  /*01a0*/  ISETP.GE.AND P0, PT, R9, UR6, PT ;  /* 0x0000000609007c0c */ /* 0x000fda000bf06270 */
[----:B0-----:R-:W-:Y:S05]  /*01b0*/  @P0 EXIT ;  /* 0x000000000000094d */ /* 0x001fea0003800000 */
[----:B------:R-:W0:Y:S08]  /*01c0*/  LDC.64 R2, c[0x0][0x380] ;  /* 0x0000e000ff027b82 */ /* 0x000e300000000a00 */
[----:B------:R-:W1:Y:S01]  /*01d0*/  LDC.64 R4, c[0x0][0x388] ;  /* 0x0000e200ff047b82 */ /* 0x000e620000000a00 */
[----:B0-----:R-:W-:-:S06]  /*01e0*/  IMAD.WIDE R2, R9, 0x4, R2 ;  /* 0x0000000409027825 */ /* 0x001fcc00078e0202 */
[----:B------:R-:W2:Y:S01]  /*01f0*/  LDG.E R3, desc[UR4][R2.64] ;  /* 0x0000000402037981 */ /* 0x000ea2000c1e1900 */
[----:B-1----:R-:W-:-:S05]  /*0200*/  IMAD.WIDE R4, R9, 0x4, R4 ;  /* 0x0000000409047825 */ /* 0x002fca00078e0204 */
[----:B--2---:R-:W-:Y:S01]  /*0210*/  STG.E desc[UR4][R4.64], R3 ;  /* 0x0000000304007986 */ /* 0x004fe2000c101904 */
[----:B------:R-:W-:Y:S05]  /*0220*/  EXIT ;  /* 0x000000000000794d */ /* 0x000fea0003800000 */
.L_x_34:
        /* <DEDUP_REMOVED lines=13> */
.L_x_42:


//--------------------- .nv.shared._Z17stencil_3d_sharedPfS_iii --------------------------
	.section	.nv.shared._Z17stencil_3d_sharedPfS_iii,"aw",@nobits
	.sectionflags	@""
	.align	16
	.zero		1024


//--------------------- .nv.shared.reserved.0     --------------------------
	.section	.nv.shared.reserved.0,"aw",@nobits
	.weak		__nv_reservedSMEM_offset_0_alias
	.size		__nv_reservedSMEM_offset_0_alias, 0, 64
	.other		__nv_reservedSMEM_offset_0_alias,@"STO_CUDA_RESERVED_SHARED STV_DEFAULT"
__nv_reservedSMEM_offset_0_alias:
	.zero		0
	.zero		64


//--------------------- .nv.shared._Z16stencil_3d_naivePfS_iii --------------------------
	.section	.nv.shared._Z16stencil_3d_naivePfS_iii,"aw",@nobits
	.sectionflags	@""
	.align	16
	.zero		1024


//--------------------- .nv.shared._Z27stencil_2d_register_blockedPfS_ii --------------------------
	.section	.nv.shared._Z27stencil_2d_register_blockedPfS_ii,"aw",@nobits
	.sectionflags	@""
	.align	16
	.zero		1024


//--------------------- .nv.shared._Z17stencil_2d_sharedPfS_ii --------------------------
	.section	.nv.shared._Z17stencil_2d_sharedPfS_ii,"aw",@nobits
	.sectionflags	@""
	.align	16
	.zero		1024


//--------------------- .nv.shared._Z16stencil_2d_naivePfS_ii --------------------------
	.section	.nv.shared._Z16stencil_2d_naivePfS_ii,"aw",@nobits
	.sectionflags	@""
	.align	16
	.zero		1024


//--------------------- .nv.shared._Z20stencil_1d_coarsenedPfS_i --------------------------
	.section	.nv.shared._Z20stencil_1d_coarsenedPfS_i,"aw",@nobits
	.sectionflags	@""
	.align	16
	.zero		1024


//--------------------- .nv.shared._Z17stencil_1d_sharedPfS_i --------------------------
	.section	.nv.shared._Z17stencil_1d_sharedPfS_i,"aw",@nobits
	.sectionflags	@""
	.align	16
	.zero		1024


//--------------------- .nv.shared._Z16stencil_1d_naivePfS_i --------------------------
	.section	.nv.shared._Z16stencil_1d_naivePfS_i,"aw",@nobits
	.sectionflags	@""
	.align	16
	.zero		1024


//--------------------- .nv.constant0._Z17stencil_3d_sharedPfS_iii --------------------------
	.section	.nv.constant0._Z17stencil_3d_sharedPfS_iii,"a",@progbits
	.sectionflags	@""
	.align	4
.nv.constant0._Z17stencil_3d_sharedPfS_iii:
	.zero		924


//--------------------- .nv.constant0._Z16stencil_3d_naivePfS_iii --------------------------
	.section	.nv.constant0._Z16stencil_3d_naivePfS_iii,"a",@progbits
	.sectionflags	@""
	.align	4
.nv.constant0._Z16stencil_3d_naivePfS_iii:
	.zero		924


//--------------------- .nv.constant0._Z27stencil_2d_register_blockedPfS_ii --------------------------
	.section	.nv.constant0._Z27stencil_2d_register_blockedPfS_ii,"a",@progbits
	.sectionflags	@""
	.align	4
.nv.constant0._Z27stencil_2d_register_blockedPfS_ii:
	.zero		920


//--------------------- .nv.constant0._Z17stencil_2d_sharedPfS_ii --------------------------
	.section	.nv.constant0._Z17stencil_2d_sharedPfS_ii,"a",@progbits
	.sectionflags	@""
	.align	4
.nv.constant0._Z17stencil_2d_sharedPfS_ii:
	.zero		920


//--------------------- .nv.constant0._Z16stencil_2d_naivePfS_ii --------------------------
	.section	.nv.constant0._Z16stencil_2d_naivePfS_ii,"a",@progbits
	.sectionflags	@""
	.align	4
.nv.constant0._Z16stencil_2d_naivePfS_ii:
	.zero		920


//--------------------- .nv.constant0._Z20stencil_1d_coarsenedPfS_i --------------------------
	.section	.nv.constant0._Z20stencil_1d_coarsenedPfS_i,"a",@progbits
	.sectionflags	@""
	.align	4
.nv.constant0._Z20stencil_1d_coarsenedPfS_i:
	.zero		916


//--------------------- .nv.constant0._Z17stencil_1d_sharedPfS_i --------------------------
	.section	.nv.constant0._Z17stencil_1d_sharedPfS_i,"a",@progbits
	.sectionflags	@""
	.align	4
.nv.constant0._Z17stencil_1d_sharedPfS_i:
	.zero		916


//--------------------- .nv.constant0._Z16stencil_1d_naivePfS_i --------------------------
	.section	.nv.constant0._Z16stencil_1d_naivePfS_i,"a",@progbits
	.sectionflags	@""
	.align	4
.nv.constant0._Z16stencil_1d_naivePfS_i:
	.zero		916


//--------------------- SYMBOLS --------------------------

	.type		.nv.reservedSmem.offset0,@object
	.size		.nv.reservedSmem.offset0,0x4
	.type		.nv.reservedSmem.cap,@object
	.size		.nv.reservedSmem.cap,0x4
